// auto-generated by cutlass_sweep.gemm — config: {"arch": "sm_100", "cluster_m": 1, "cluster_n": 1, "dtype": "e5m2", "dtype_b": "e5m2", "layout": "nt", "stages": 3, "tile_k": 32, "tile_m": 64, "tile_n": 128}
#include "cutlass/cutlass.h"
#include "cutlass/gemm/collective/collective_builder.hpp"
#include "cutlass/gemm/device/gemm_universal_adapter.h"
#include "cutlass/gemm/kernel/gemm_universal.hpp"
#include "cutlass/epilogue/collective/collective_builder.hpp"

using ElemA = cutlass::float_e5m2_t;
using ElemB = cutlass::float_e5m2_t;
using ElemCD = cutlass::float_e5m2_t;
using Acc  = float;
using TileShape    = cute::Shape<cute::_64, cute::_128, cute::_32>;
using ClusterShape = cute::Shape<cute::_1, cute::_1, cute::_1>;

using CollectiveEpilogue = typename cutlass::epilogue::collective::CollectiveBuilder<
    cutlass::arch::Sm100, cutlass::arch::OpClassTensorOp,
    TileShape, ClusterShape,
    cutlass::epilogue::collective::EpilogueTileAuto,
    Acc, Acc,
    ElemCD, cutlass::layout::RowMajor, 128 / cutlass::sizeof_bits<ElemCD>::value,
    ElemCD, cutlass::layout::RowMajor, 128 / cutlass::sizeof_bits<ElemCD>::value,
    cutlass::epilogue::collective::EpilogueScheduleAuto
  >::CollectiveOp;

using CollectiveMainloop = typename cutlass::gemm::collective::CollectiveBuilder<
    cutlass::arch::Sm100, cutlass::arch::OpClassTensorOp,
    ElemA, cutlass::layout::RowMajor, 128 / cutlass::sizeof_bits<ElemA>::value,
    ElemB, cutlass::layout::ColumnMajor, 128 / cutlass::sizeof_bits<ElemB>::value,
    Acc,
    TileShape, ClusterShape,
    cutlass::gemm::collective::StageCount<3>,
    cutlass::gemm::collective::KernelScheduleAuto
  >::CollectiveOp;

using GemmKernel = cutlass::gemm::kernel::GemmUniversal<
    cute::Shape<int,int,int,int>,
    CollectiveMainloop,
    CollectiveEpilogue
>;
using Gemm = cutlass::gemm::device::GemmUniversalAdapter<GemmKernel>;

// Force the device kernel symbol into the cubin without needing a host main.
auto* _anchor = &cutlass::device_kernel<GemmKernel>;


// ===== COMPILED SASS (sm_100a) =====

	.target	sm_100a

	.elftype	@"ET_EXEC"


//--------------------- .note.nv.tkinfo           --------------------------
	.section	.note.nv.tkinfo,"",@"SHT_NOTE"
	.sectionflags	@"SHF_NOTE_NV_TKINFO"
	.tkinfo
        /*0018*/ 	.word	0x00000002
        /*0030*/ 	.string	""
        /*0030*/ 	.string	"ptxas"
        /*0030*/ 	.string	"Cuda compilation tools, release 13.0, V13.0.88"
        /*0030*/ 	.string	"Build cuda_13.0.r13.0/compiler.36424714_0"
        /*0030*/ 	.string	"-arch sm_100a -m 64 "



//--------------------- .note.nv.cuinfo           --------------------------
	.section	.note.nv.cuinfo,"",@"SHT_NOTE"
	.sectionflags	@"SHF_NOTE_NV_CUINFO"
        /*0018*/ 	.short	0x0002
        /*001a*/ 	.short	0x0064
        /*001c*/ 	.short	0x0082
	.zero		2


//--------------------- .nv.info                  --------------------------
	.section	.nv.info,"",@"SHT_CUDA_INFO"
	.align	4


	//----- nvinfo : EIATTR_REGCOUNT
	.align		4
        /*0000*/ 	.byte	0x04, 0x2f
        /*0002*/ 	.short	(.L_19 - .L_18)
	.align		4
.L_18:
        /*0004*/ 	.word	index@(_ZN7cutlass13device_kernelINS_4gemm6kernel13GemmUniversalIN4cute5tupleIJiiiiEEENS1_10collective13CollectiveMmaINS1_35MainloopSm100TmaUmmaWarpSpecializedILi3ELi2ELi4ENS5_IJNS4_1CILi1EEESB_SB_EEEEENS5_IJNSA_ILi64EEENSA_ILi128EEENSA_ILi32EEEEEENS_12float_e5m2_tENS5_IJlSB_lEEESI_SJ_NS4_8TiledMMAINS4_8MMA_AtomIJNS4_10MMA_TraitsINS4_19SM100_MMA_F8F6F4_SSEJSI_SI_fSE_SF_NS4_17integral_constantINS4_4UMMA5MajorELSQ_0EEESR_NSO_INSP_7ScaleInELSS_0EEEST_EEEEEENS4_6LayoutISC_NS5_IJNSA_ILi0EEESX_SX_EEEEENS5_IJNS4_10UnderscoreES10_S10_EEEEENS4_13SM90_TMA_LOADENS4_14ComposedLayoutINS4_7SwizzleILi1ELi4ELi3EEENS4_18smem_ptr_flag_bitsILi8EEENSW_INS5_IJNSA_ILi8EEESG_EEENS5_IJSG_SB_EEEEEEEvNS4_8identityES13_S1D_vS1E_EENS_8epilogue10collective18CollectiveEpilogueINS1G_23Sm100TmaWarpSpecializedILi2ELi2ELi32ELb0ELb0EEEJSH_NS5_IJNSW_ISE_SB_EES1L_EEESI_SJ_SI_SJ_NS1G_6fusion15FusionCallbacksIS1K_NS1N_17LinearCombinationISI_fSI_fLNS_15FloatRoundStyleE2EEESH_S1M_JEEENS4_5SM1004TMEM4LOAD26SM100_TMEM_LOAD_16dp32b32xES13_NS14_INS15_ILi2ELi4ELi3EEES18_NSW_INS5_IJS19_SE_EEENS5_IJSE_SB_EEEEEEENS4_39AutoVectorizingCopyWithAssumedAlignmentILi128EEENS4_14SM90_TMA_STOREES21_S23_S23_EEEvvEEEEvNT_6ParamsE)
        /*0008*/ 	.word	0x00000080


	//----- nvinfo : EIATTR_FRAME_SIZE
	.align		4
.L_19:
        /*000c*/ 	.byte	0x04, 0x11
        /*000e*/ 	.short	(.L_21 - .L_20)
	.align		4
.L_20:
        /*0010*/ 	.word	index@($__internal_2_$__cuda_sm10x_tcgen05_guardrail_trap_unallocated_columns_being_dealloced)
        /*0014*/ 	.word	0x00000000


	//----- nvinfo : EIATTR_FRAME_SIZE
	.align		4
.L_21:
        /*0018*/ 	.byte	0x04, 0x11
        /*001a*/ 	.short	(.L_23 - .L_22)
	.align		4
.L_22:
        /*001c*/ 	.word	index@($__internal_1_$__cuda_sm10x_tcgen05_guardrail_trap_phase_invalid_during_alloc)
        /*0020*/ 	.word	0x00000000


	//----- nvinfo : EIATTR_FRAME_SIZE
	.align		4
.L_23:
        /*0024*/ 	.byte	0x04, 0x11
        /*0026*/ 	.short	(.L_25 - .L_24)
	.align		4
.L_24:
        /*0028*/ 	.word	index@($__internal_0_$__cuda_sm10x_tcgen05_guardrail_trap_col_being_dealloced_not_returned_by_alloc)
        /*002c*/ 	.word	0x00000000


	//----- nvinfo : EIATTR_FRAME_SIZE
	.align		4
.L_25:
        /*0030*/ 	.byte	0x04, 0x11
        /*0032*/ 	.short	(.L_27 - .L_26)
	.align		4
.L_26:
        /*0034*/ 	.word	index@(_ZN7cutlass13device_kernelINS_4gemm6kernel13GemmUniversalIN4cute5tupleIJiiiiEEENS1_10collective13CollectiveMmaINS1_35MainloopSm100TmaUmmaWarpSpecializedILi3ELi2ELi4ENS5_IJNS4_1CILi1EEESB_SB_EEEEENS5_IJNSA_ILi64EEENSA_ILi128EEENSA_ILi32EEEEEENS_12float_e5m2_tENS5_IJlSB_lEEESI_SJ_NS4_8TiledMMAINS4_8MMA_AtomIJNS4_10MMA_TraitsINS4_19SM100_MMA_F8F6F4_SSEJSI_SI_fSE_SF_NS4_17integral_constantINS4_4UMMA5MajorELSQ_0EEESR_NSO_INSP_7ScaleInELSS_0EEEST_EEEEEENS4_6LayoutISC_NS5_IJNSA_ILi0EEESX_SX_EEEEENS5_IJNS4_10UnderscoreES10_S10_EEEEENS4_13SM90_TMA_LOADENS4_14ComposedLayoutINS4_7SwizzleILi1ELi4ELi3EEENS4_18smem_ptr_flag_bitsILi8EEENSW_INS5_IJNSA_ILi8EEESG_EEENS5_IJSG_SB_EEEEEEEvNS4_8identityES13_S1D_vS1E_EENS_8epilogue10collective18CollectiveEpilogueINS1G_23Sm100TmaWarpSpecializedILi2ELi2ELi32ELb0ELb0EEEJSH_NS5_IJNSW_ISE_SB_EES1L_EEESI_SJ_SI_SJ_NS1G_6fusion15FusionCallbacksIS1K_NS1N_17LinearCombinationISI_fSI_fLNS_15FloatRoundStyleE2EEESH_S1M_JEEENS4_5SM1004TMEM4LOAD26SM100_TMEM_LOAD_16dp32b32xES13_NS14_INS15_ILi2ELi4ELi3EEES18_NSW_INS5_IJS19_SE_EEENS5_IJSE_SB_EEEEEEENS4_39AutoVectorizingCopyWithAssumedAlignmentILi128EEENS4_14SM90_TMA_STOREES21_S23_S23_EEEvvEEEEvNT_6ParamsE)
        /*0038*/ 	.word	0x00000000


	//----- nvinfo : EIATTR_MIN_STACK_SIZE
	.align		4
.L_27:
        /*003c*/ 	.byte	0x04, 0x12
        /*003e*/ 	.short	(.L_29 - .L_28)
	.align		4
.L_28:
        /*0040*/ 	.word	index@(_ZN7cutlass13device_kernelINS_4gemm6kernel13GemmUniversalIN4cute5tupleIJiiiiEEENS1_10collective13CollectiveMmaINS1_35MainloopSm100TmaUmmaWarpSpecializedILi3ELi2ELi4ENS5_IJNS4_1CILi1EEESB_SB_EEEEENS5_IJNSA_ILi64EEENSA_ILi128EEENSA_ILi32EEEEEENS_12float_e5m2_tENS5_IJlSB_lEEESI_SJ_NS4_8TiledMMAINS4_8MMA_AtomIJNS4_10MMA_TraitsINS4_19SM100_MMA_F8F6F4_SSEJSI_SI_fSE_SF_NS4_17integral_constantINS4_4UMMA5MajorELSQ_0EEESR_NSO_INSP_7ScaleInELSS_0EEEST_EEEEEENS4_6LayoutISC_NS5_IJNSA_ILi0EEESX_SX_EEEEENS5_IJNS4_10UnderscoreES10_S10_EEEEENS4_13SM90_TMA_LOADENS4_14ComposedLayoutINS4_7SwizzleILi1ELi4ELi3EEENS4_18smem_ptr_flag_bitsILi8EEENSW_INS5_IJNSA_ILi8EEESG_EEENS5_IJSG_SB_EEEEEEEvNS4_8identityES13_S1D_vS1E_EENS_8epilogue10collective18CollectiveEpilogueINS1G_23Sm100TmaWarpSpecializedILi2ELi2ELi32ELb0ELb0EEEJSH_NS5_IJNSW_ISE_SB_EES1L_EEESI_SJ_SI_SJ_NS1G_6fusion15FusionCallbacksIS1K_NS1N_17LinearCombinationISI_fSI_fLNS_15FloatRoundStyleE2EEESH_S1M_JEEENS4_5SM1004TMEM4LOAD26SM100_TMEM_LOAD_16dp32b32xES13_NS14_INS15_ILi2ELi4ELi3EEES18_NSW_INS5_IJS19_SE_EEENS5_IJSE_SB_EEEEEEENS4_39AutoVectorizingCopyWithAssumedAlignmentILi128EEENS4_14SM90_TMA_STOREES21_S23_S23_EEEvvEEEEvNT_6ParamsE)
        /*0044*/ 	.word	0x00000000
.L_29:


//--------------------- .nv.compat                --------------------------
	.section	.nv.compat,"",@"SHT_CUDA_COMPAT_INFO"
	.align	4
        /*0000*/ 	.byte	0x02, 0x09, 0x01, 0x00, 0x02, 0x02, 0x02, 0x00, 0x02, 0x05, 0x05, 0x00, 0x03, 0x07, 0x01, 0x01
        /*0010*/ 	.byte	0x02, 0x03, 0x01, 0x00, 0x02, 0x06, 0x01, 0x00, 0x04, 0x0b, 0x08, 0x00, 0x09, 0x00, 0x00, 0x00
        /*0020*/ 	.byte	0x00, 0x00, 0x00, 0x00


//--------------------- .nv.info._ZN7cutlass13device_kernelINS_4gemm6kernel13GemmUniversalIN4cute5tupleIJiiiiEEENS1_10collective13CollectiveMmaINS1_35MainloopSm100TmaUmmaWarpSpecializedILi3ELi2ELi4ENS5_IJNS4_1CILi1EEESB_SB_EEEEENS5_IJNSA_ILi64EEENSA_ILi128EEENSA_ILi32EEEEEENS_12float_e5m2_tENS5_IJlSB_lEEESI_SJ_NS4_8TiledMMAINS4_8MMA_AtomIJNS4_10MMA_TraitsINS4_19SM100_MMA_F8F6F4_SSEJSI_SI_fSE_SF_NS4_17integral_constantINS4_4UMMA5MajorELSQ_0EEESR_NSO_INSP_7ScaleInELSS_0EEEST_EEEEEENS4_6LayoutISC_NS5_IJNSA_ILi0EEESX_SX_EEEEENS5_IJNS4_10UnderscoreES10_S10_EEEEENS4_13SM90_TMA_LOADENS4_14ComposedLayoutINS4_7SwizzleILi1ELi4ELi3EEENS4_18smem_ptr_flag_bitsILi8EEENSW_INS5_IJNSA_ILi8EEESG_EEENS5_IJSG_SB_EEEEEEEvNS4_8identityES13_S1D_vS1E_EENS_8epilogue10collective18CollectiveEpilogueINS1G_23Sm100TmaWarpSpecializedILi2ELi2ELi32ELb0ELb0EEEJSH_NS5_IJNSW_ISE_SB_EES1L_EEESI_SJ_SI_SJ_NS1G_6fusion15FusionCallbacksIS1K_NS1N_17LinearCombinationISI_fSI_fLNS_15FloatRoundStyleE2EEESH_S1M_JEEENS4_5SM1004TMEM4LOAD26SM100_TMEM_LOAD_16dp32b32xES13_NS14_INS15_ILi2ELi4ELi3EEES18_NSW_INS5_IJS19_SE_EEENS5_IJSE_SB_EEEEEEENS4_39AutoVectorizingCopyWithAssumedAlignmentILi128EEENS4_14SM90_TMA_STOREES21_S23_S23_EEEvvEEEEvNT_6ParamsE --------------------------
	.section	.nv.info._ZN7cutlass13device_kernelINS_4gemm6kernel13GemmUniversalIN4cute5tupleIJiiiiEEENS1_10collective13CollectiveMmaINS1_35MainloopSm100TmaUmmaWarpSpecializedILi3ELi2ELi4ENS5_IJNS4_1CILi1EEESB_SB_EEEEENS5_IJNSA_ILi64EEENSA_ILi128EEENSA_ILi32EEEEEENS_12float_e5m2_tENS5_IJlSB_lEEESI_SJ_NS4_8TiledMMAINS4_8MMA_AtomIJNS4_10MMA_TraitsINS4_19SM100_MMA_F8F6F4_SSEJSI_SI_fSE_SF_NS4_17integral_constantINS4_4UMMA5MajorELSQ_0EEESR_NSO_INSP_7ScaleInELSS_0EEEST_EEEEEENS4_6LayoutISC_NS5_IJNSA_ILi0EEESX_SX_EEEEENS5_IJNS4_10UnderscoreES10_S10_EEEEENS4_13SM90_TMA_LOADENS4_14ComposedLayoutINS4_7SwizzleILi1ELi4ELi3EEENS4_18smem_ptr_flag_bitsILi8EEENSW_INS5_IJNSA_ILi8EEESG_EEENS5_IJSG_SB_EEEEEEEvNS4_8identityES13_S1D_vS1E_EENS_8epilogue10collective18CollectiveEpilogueINS1G_23Sm100TmaWarpSpecializedILi2ELi2ELi32ELb0ELb0EEEJSH_NS5_IJNSW_ISE_SB_EES1L_EEESI_SJ_SI_SJ_NS1G_6fusion15FusionCallbacksIS1K_NS1N_17LinearCombinationISI_fSI_fLNS_15FloatRoundStyleE2EEESH_S1M_JEEENS4_5SM1004TMEM4LOAD26SM100_TMEM_LOAD_16dp32b32xES13_NS14_INS15_ILi2ELi4ELi3EEES18_NSW_INS5_IJS19_SE_EEENS5_IJSE_SB_EEEEEEENS4_39AutoVectorizingCopyWithAssumedAlignmentILi128EEENS4_14SM90_TMA_STOREES21_S23_S23_EEEvvEEEEvNT_6ParamsE,"",@"SHT_CUDA_INFO"
	.sectionflags	@""
	.align	4


	//----- nvinfo : EIATTR_CUDA_API_VERSION
	.align		4
        /*0000*/ 	.byte	0x04, 0x37
        /*0002*/ 	.short	(.L_31 - .L_30)
.L_30:
        /*0004*/ 	.word	0x00000082


	//----- nvinfo : EIATTR_KPARAM_INFO
	.align		4
.L_31:
        /*0008*/ 	.byte	0x04, 0x17
        /*000a*/ 	.short	(.L_33 - .L_32)
.L_32:
        /*000c*/ 	.word	0x00000000
        /*0010*/ 	.short	0x0000
        /*0012*/ 	.short	0x0000
        /*0014*/ 	.byte	0x00, 0xf0, 0x01, 0x20


	//----- nvinfo : EIATTR_AT_ENTRY_FRAGMENTS
	.align		4
.L_33:
        /*0018*/ 	.byte	0x04, 0x4f
        /*001a*/ 	.short	(.L_35 - .L_34)


	//   ....[0]....
.L_34:
        /*001c*/ 	.word	0x00000006


	//----- nvinfo : EIATTR_RESERVED_SMEM_USED
	.align		4
.L_35:
        /*0020*/ 	.byte	0x01, 0x41
	.zero		2


	//----- nvinfo : EIATTR_SPARSE_MMA_MASK
	.align		4
        /*0024*/ 	.byte	0x03, 0x50
        /*0026*/ 	.short	0x0000


	//----- nvinfo : EIATTR_TCGEN05_1CTA_USED
	.align		4
        /*0028*/ 	.byte	0x01, 0x51
	.zero		2


	//----- nvinfo : EIATTR_MAXREG_COUNT
	.align		4
        /*002c*/ 	.byte	0x03, 0x1b
        /*002e*/ 	.short	0x00ff


	//----- nvinfo : EIATTR_NUM_BARRIERS
	.align		4
        /*0030*/ 	.byte	0x02, 0x4c
        /*0032*/ 	.byte	0x07
	.zero		1


	//----- nvinfo : EIATTR_EXTERNS
	.align		4
        /*0034*/ 	.byte	0x04, 0x0f
        /*0036*/ 	.short	(.L_37 - .L_36)


	//   ....[0]....
	.align		4
.L_36:
        /*0038*/ 	.word	index@(__assertfail)


	//----- nvinfo : EIATTR_MERCURY_ISA_VERSION
	.align		4
.L_37:
        /*003c*/ 	.byte	0x03, 0x5f
        /*003e*/ 	.short	0x0101


	//----- nvinfo : EIATTR_INT_WARP_WIDE_INSTR_OFFSETS
	.align		4
        /*0040*/ 	.byte	0x04, 0x31
        /*0042*/ 	.short	(.L_39 - .L_38)


	//   ....[0]....
.L_38:
        /*0044*/ 	.word	0x00001d90


	//   ....[1]....
        /*0048*/ 	.word	0x00003660


	//   ....[2]....
        /*004c*/ 	.word	0x00003680


	//   ....[3]....
        /*0050*/ 	.word	0x000036b0


	//   ....[4]....
        /*0054*/ 	.word	0x00003fe0


	//   ....[5]....
        /*0058*/ 	.word	0x00004050


	//   ....[6]....
        /*005c*/ 	.word	0x00004230


	//   ....[7]....
        /*0060*/ 	.word	0x00004390


	//----- nvinfo : EIATTR_COOP_GROUP_MASK_REGIDS
	.align		4
.L_39:
        /*0064*/ 	.byte	0x04, 0x29
        /*0066*/ 	.short	(.L_41 - .L_40)


	//   ....[0]....
.L_40:
        /*0068*/ 	.word	0xffffffff


	//   ....[1]....
        /*006c*/ 	.word	0xffffffff


	//   ....[2]....
        /*0070*/ 	.word	0xffffffff


	//   ....[3]....
        /*0074*/ 	.word	0xffffffff


	//   ....[4]....
        /*0078*/ 	.word	0xffffffff


	//   ....[5]....
        /*007c*/ 	.word	0xffffffff


	//   ....[6]....
        /*0080*/ 	.word	0xffffffff


	//   ....[7]....
        /*0084*/ 	.word	0xffffffff


	//   ....[8]....
        /*0088*/ 	.word	0xffffffff


	//   ....[9]....
        /*008c*/ 	.word	0xffffffff


	//   ....[10]....
        /*0090*/ 	.word	0xffffffff


	//   ....[11]....
        /*0094*/ 	.word	0xffffffff


	//   ....[12]....
        /*0098*/ 	.word	0xffffffff


	//----- nvinfo : EIATTR_COOP_GROUP_INSTR_OFFSETS
	.align		4
.L_41:
        /*009c*/ 	.byte	0x04, 0x28
        /*009e*/ 	.short	(.L_43 - .L_42)


	//   ....[0]....
.L_42:
        /*00a0*/ 	.word	0x00000090


	//   ....[1]....
        /*00a4*/ 	.word	0x000004d0


	//   ....[2]....
        /*00a8*/ 	.word	0x00000620


	//   ....[3]....
        /*00ac*/ 	.word	0x00000780


	//   ....[4]....
        /*00b0*/ 	.word	0x00000880


	//   ....[5]....
        /*00b4*/ 	.word	0x000009f0


	//   ....[6]....
        /*00b8*/ 	.word	0x00000b90


	//   ....[7]....
        /*00bc*/ 	.word	0x00001c70


	//   ....[8]....
        /*00c0*/ 	.word	0x000029c0


	//   ....[9]....
        /*00c4*/ 	.word	0x00002bd0


	//   ....[10]....
        /*00c8*/ 	.word	0x00002c00


	//   ....[11]....
        /*00cc*/ 	.word	0x00003540


	//   ....[12]....
        /*00d0*/ 	.word	0x00003770


	//----- nvinfo : EIATTR_VRC_CTA_INIT_COUNT
	.align		4
.L_43:
        /*00d4*/ 	.byte	0x02, 0x4a
        /*00d6*/ 	.byte	0x80
	.zero		1


	//----- nvinfo : EIATTR_SYSCALL_OFFSETS
	.align		4
        /*00d8*/ 	.byte	0x04, 0x46
        /*00da*/ 	.short	(.L_45 - .L_44)


	//   ....[0]....
.L_44:
        /*00dc*/ 	.word	0x00004dd0


	//   ....[1]....
        /*00e0*/ 	.word	0x00004f10


	//   ....[2]....
        /*00e4*/ 	.word	0x00005710


	//   ....[3]....
        /*00e8*/ 	.word	0x000064a0


	//----- nvinfo : EIATTR_MBARRIER_INSTR_OFFSETS
	.align		4
.L_45:
        /*00ec*/ 	.byte	0x04, 0x39
        /*00ee*/ 	.short	(.L_47 - .L_46)


	//   ....[0]....
.L_46:
        /*00f0*/ 	.word	0x000005b0
        /*00f4*/ 	.word	0x000000ff
        /*00f8*/ 	.word	0x00000000
        /*00fc*/ 	.short	0x0100
        /*00fe*/ 	.byte	0x05
	.zero		1


	//   ....[1]....
        /*0100*/ 	.word	0x000005c0
        /*0104*/ 	.word	0x000000ff
        /*0108*/ 	.word	0x00000018
        /*010c*/ 	.short	0x0100
        /*010e*/ 	.byte	0x05
	.zero		1


	//   ....[2]....
        /*0110*/ 	.word	0x000005d0
        /*0114*/ 	.word	0x000000ff
        /*0118*/ 	.word	0x00000008
        /*011c*/ 	.short	0x0100
        /*011e*/ 	.byte	0x05
	.zero		1


	//   ....[3]....
        /*0120*/ 	.word	0x000005e0
        /*0124*/ 	.word	0x000000ff
        /*0128*/ 	.word	0x00000020
        /*012c*/ 	.short	0x0100
        /*012e*/ 	.byte	0x05
	.zero		1


	//   ....[4]....
        /*0130*/ 	.word	0x000005f0
        /*0134*/ 	.word	0x000000ff
        /*0138*/ 	.word	0x00000010
        /*013c*/ 	.short	0x0100
        /*013e*/ 	.byte	0x05
	.zero		1


	//   ....[5]....
        /*0140*/ 	.word	0x00000600
        /*0144*/ 	.word	0x000000ff
        /*0148*/ 	.word	0x00000028
        /*014c*/ 	.short	0x0100
        /*014e*/ 	.byte	0x05
	.zero		1


	//   ....[6]....
        /*0150*/ 	.word	0x00000730
        /*0154*/ 	.word	0x000000ff
        /*0158*/ 	.word	0x00000030
        /*015c*/ 	.short	0x0100
        /*015e*/ 	.byte	0x07
	.zero		1


	//   ....[7]....
        /*0160*/ 	.word	0x00000740
        /*0164*/ 	.word	0x000000ff
        /*0168*/ 	.word	0x00000040
        /*016c*/ 	.short	0x0100
        /*016e*/ 	.byte	0x07
	.zero		1


	//   ....[8]....
        /*0170*/ 	.word	0x00000750
        /*0174*/ 	.word	0x000000ff
        /*0178*/ 	.word	0x00000038
        /*017c*/ 	.short	0x0100
        /*017e*/ 	.byte	0x07
	.zero		1


	//   ....[9]....
        /*0180*/ 	.word	0x00000760
        /*0184*/ 	.word	0x000000ff
        /*0188*/ 	.word	0x00000048
        /*018c*/ 	.short	0x0100
        /*018e*/ 	.byte	0x07
	.zero		1


	//   ....[10]....
        /*0190*/ 	.word	0x00000850
        /*0194*/ 	.word	0x000000ff
        /*0198*/ 	.word	0x00000050
        /*019c*/ 	.short	0x0100
        /*019e*/ 	.byte	0x05
	.zero		1


	//   ....[11]....
        /*01a0*/ 	.word	0x00000860
        /*01a4*/ 	.word	0x000000ff
        /*01a8*/ 	.word	0x00000058
        /*01ac*/ 	.short	0x0100
        /*01ae*/ 	.byte	0x05
	.zero		1


	//   ....[12]....
        /*01b0*/ 	.word	0x000009a0
        /*01b4*/ 	.word	0x000000ff
        /*01b8*/ 	.word	0x00000060
        /*01bc*/ 	.short	0x0100
        /*01be*/ 	.byte	0x05
	.zero		1


	//   ....[13]....
        /*01c0*/ 	.word	0x000009b0
        /*01c4*/ 	.word	0x000000ff
        /*01c8*/ 	.word	0x00000070
        /*01cc*/ 	.short	0x0100
        /*01ce*/ 	.byte	0x05
	.zero		1


	//   ....[14]....
        /*01d0*/ 	.word	0x000009c0
        /*01d4*/ 	.word	0x000000ff
        /*01d8*/ 	.word	0x00000068
        /*01dc*/ 	.short	0x0100
        /*01de*/ 	.byte	0x05
	.zero		1


	//   ....[15]....
        /*01e0*/ 	.word	0x000009d0
        /*01e4*/ 	.word	0x000000ff
        /*01e8*/ 	.word	0x00000078
        /*01ec*/ 	.short	0x0100
        /*01ee*/ 	.byte	0x05
	.zero		1


	//   ....[16]....
        /*01f0*/ 	.word	0x00000b00
        /*01f4*/ 	.word	0x000000ff
        /*01f8*/ 	.word	0x00000080
        /*01fc*/ 	.short	0x0100
        /*01fe*/ 	.byte	0x07
	.zero		1


	//   ....[17]....
        /*0200*/ 	.word	0x00000b10
        /*0204*/ 	.word	0x000000ff
        /*0208*/ 	.word	0x000000a0
        /*020c*/ 	.short	0x0100
        /*020e*/ 	.byte	0x07
	.zero		1


	//   ....[18]....
        /*0210*/ 	.word	0x00000b20
        /*0214*/ 	.word	0x000000ff
        /*0218*/ 	.word	0x00000088
        /*021c*/ 	.short	0x0100
        /*021e*/ 	.byte	0x07
	.zero		1


	//   ....[19]....
        /*0220*/ 	.word	0x00000b30
        /*0224*/ 	.word	0x000000ff
        /*0228*/ 	.word	0x000000a8
        /*022c*/ 	.short	0x0100
        /*022e*/ 	.byte	0x07
	.zero		1


	//   ....[20]....
        /*0230*/ 	.word	0x00000b40
        /*0234*/ 	.word	0x000000ff
        /*0238*/ 	.word	0x00000090
        /*023c*/ 	.short	0x0100
        /*023e*/ 	.byte	0x07
	.zero		1


	//   ....[21]....
        /*0240*/ 	.word	0x00000b50
        /*0244*/ 	.word	0x000000ff
        /*0248*/ 	.word	0x000000b0
        /*024c*/ 	.short	0x0100
        /*024e*/ 	.byte	0x07
	.zero		1


	//   ....[22]....
        /*0250*/ 	.word	0x00000b60
        /*0254*/ 	.word	0x000000ff
        /*0258*/ 	.word	0x00000098
        /*025c*/ 	.short	0x0100
        /*025e*/ 	.byte	0x07
	.zero		1


	//   ....[23]....
        /*0260*/ 	.word	0x00000b70
        /*0264*/ 	.word	0x000000ff
        /*0268*/ 	.word	0x000000b8
        /*026c*/ 	.short	0x0100
        /*026e*/ 	.byte	0x07
	.zero		1


	//   ....[24]....
        /*0270*/ 	.word	0x00000c60
        /*0274*/ 	.word	0x000000ff
        /*0278*/ 	.word	0x000000c0
        /*027c*/ 	.short	0x0100
        /*027e*/ 	.byte	0x05
	.zero		1


	//   ....[25]....
        /*0280*/ 	.word	0x00000c70
        /*0284*/ 	.word	0x000000ff
        /*0288*/ 	.word	0x000000d0
        /*028c*/ 	.short	0x0100
        /*028e*/ 	.byte	0x05
	.zero		1


	//   ....[26]....
        /*0290*/ 	.word	0x00000c80
        /*0294*/ 	.word	0x000000ff
        /*0298*/ 	.word	0x000000c8
        /*029c*/ 	.short	0x0100
        /*029e*/ 	.byte	0x05
	.zero		1


	//   ....[27]....
        /*02a0*/ 	.word	0x00000c90
        /*02a4*/ 	.word	0x000000ff
        /*02a8*/ 	.word	0x000000d8
        /*02ac*/ 	.short	0x0100
        /*02ae*/ 	.byte	0x05
	.zero		1


	//   ....[28]....
        /*02b0*/ 	.word	0x00001570
        /*02b4*/ 	.word	0x00000003
        /*02b8*/ 	.word	0x000000d0
        /*02bc*/ 	.short	0x010a
        /*02be*/ 	.byte	0xff
	.zero		1


	//   ....[29]....
        /*02c0*/ 	.word	0x000015a0
        /*02c4*/ 	.word	0x00000003
        /*02c8*/ 	.word	0x000000c0
        /*02cc*/ 	.short	0x0101
        /*02ce*/ 	.byte	0xff
	.zero		1


	//   ....[30]....
        /*02d0*/ 	.word	0x00001670
        /*02d4*/ 	.word	0x000000ff
        /*02d8*/ 	.word	0x00000018
        /*02dc*/ 	.short	0x010a
        /*02de*/ 	.byte	0x08
	.zero		1


	//   ....[31]....
        /*02e0*/ 	.word	0x00001710
        /*02e4*/ 	.word	0x000000ff
        /*02e8*/ 	.word	0x00000018
        /*02ec*/ 	.short	0x010a
        /*02ee*/ 	.byte	0x21
	.zero		1


	//   ....[32]....
        /*02f0*/ 	.word	0x00001860
        /*02f4*/ 	.word	0x000000ff
        /*02f8*/ 	.word	0x00000018
        /*02fc*/ 	.short	0x010a
        /*02fe*/ 	.byte	0x08
	.zero		1


	//   ....[33]....
        /*0300*/ 	.word	0x00001970
        /*0304*/ 	.word	0x000000ff
        /*0308*/ 	.word	0x00000058
        /*030c*/ 	.short	0x0101
        /*030e*/ 	.byte	0x04
	.zero		1


	//   ....[34]....
        /*0310*/ 	.word	0x00001990
        /*0314*/ 	.word	0x000000ff
        /*0318*/ 	.word	0x00000018
        /*031c*/ 	.short	0x010a
        /*031e*/ 	.byte	0x08
	.zero		1


	//   ....[35]....
        /*0320*/ 	.word	0x00001a10
        /*0324*/ 	.word	0x000000ff
        /*0328*/ 	.word	0x00000018
        /*032c*/ 	.short	0x010a
        /*032e*/ 	.byte	0x11
	.zero		1


	//   ....[36]....
        /*0330*/ 	.word	0x00001b60
        /*0334*/ 	.word	0x000000ff
        /*0338*/ 	.word	0x00000018
        /*033c*/ 	.short	0x010a
        /*033e*/ 	.byte	0x08
	.zero		1


	//   ....[37]....
        /*0340*/ 	.word	0x00001ca0
        /*0344*/ 	.word	0x00000002
        /*0348*/ 	.word	0x00000060
        /*034c*/ 	.short	0x010a
        /*034e*/ 	.byte	0xff
	.zero		1


	//   ....[38]....
        /*0350*/ 	.word	0x00001d60
        /*0354*/ 	.word	0x00000002
        /*0358*/ 	.word	0x00000000
        /*035c*/ 	.short	0x0101
        /*035e*/ 	.byte	0xff
	.zero		1


	//   ....[39]....
        /*0360*/ 	.word	0x000022c0
        /*0364*/ 	.word	0x000000ff
        /*0368*/ 	.word	0x00000000
        /*036c*/ 	.short	0x010a
        /*036e*/ 	.byte	0x05
	.zero		1


	//   ....[40]....
        /*0370*/ 	.word	0x00002350
        /*0374*/ 	.word	0x000000ff
        /*0378*/ 	.word	0x00000000
        /*037c*/ 	.short	0x010a
        /*037e*/ 	.byte	0x05
	.zero		1


	//   ....[41]....
        /*0380*/ 	.word	0x000023f0
        /*0384*/ 	.word	0x00000000
        /*0388*/ 	.word	0x00000000
        /*038c*/ 	.short	0x010a
        /*038e*/ 	.byte	0xff
	.zero		1


	//   ....[42]....
        /*0390*/ 	.word	0x00002510
        /*0394*/ 	.word	0x00000000
        /*0398*/ 	.word	0x000000c0
        /*039c*/ 	.short	0x010a
        /*039e*/ 	.byte	0xff
	.zero		1


	//   ....[43]....
        /*03a0*/ 	.word	0x00002570
        /*03a4*/ 	.word	0x00000004
        /*03a8*/ 	.word	0x00000000
        /*03ac*/ 	.short	0x0101
        /*03ae*/ 	.byte	0xff
	.zero		1


	//   ....[44]....
        /*03b0*/ 	.word	0x00002590
        /*03b4*/ 	.word	0x000000ff
        /*03b8*/ 	.word	0x00000070
        /*03bc*/ 	.short	0x010a
        /*03be*/ 	.byte	0x05
	.zero		1


	//   ....[45]....
        /*03c0*/ 	.word	0x000026b0
        /*03c4*/ 	.word	0x00000000
        /*03c8*/ 	.word	0x00000060
        /*03cc*/ 	.short	0x010a
        /*03ce*/ 	.byte	0xff
	.zero		1


	//   ....[46]....
        /*03d0*/ 	.word	0x000027c0
        /*03d4*/ 	.word	0x00000000
        /*03d8*/ 	.word	0x00000000
        /*03dc*/ 	.short	0x0101
        /*03de*/ 	.byte	0xff
	.zero		1


	//   ....[47]....
        /*03e0*/ 	.word	0x00002850
        /*03e4*/ 	.word	0x000000ff
        /*03e8*/ 	.word	0x00000070
        /*03ec*/ 	.short	0x0106
        /*03ee*/ 	.byte	0x05
	.zero		1


	//   ....[48]....
        /*03f0*/ 	.word	0x00002870
        /*03f4*/ 	.word	0x000000ff
        /*03f8*/ 	.word	0x00000070
        /*03fc*/ 	.short	0x010a
        /*03fe*/ 	.byte	0x05
	.zero		1


	//   ....[49]....
        /*0400*/ 	.word	0x00002900
        /*0404*/ 	.word	0x000000ff
        /*0408*/ 	.word	0x00000070
        /*040c*/ 	.short	0x0106
        /*040e*/ 	.byte	0x04
	.zero		1


	//   ....[50]....
        /*0410*/ 	.word	0x00002940
        /*0414*/ 	.word	0x00000000
        /*0418*/ 	.word	0x00000070
        /*041c*/ 	.short	0x010a
        /*041e*/ 	.byte	0xff
	.zero		1


	//   ....[51]....
        /*0420*/ 	.word	0x00002e20
        /*0424*/ 	.word	0x00000000
        /*0428*/ 	.word	0x00000060
        /*042c*/ 	.short	0x010a
        /*042e*/ 	.byte	0xff
	.zero		1


	//   ....[52]....
        /*0430*/ 	.word	0x00002f20
        /*0434*/ 	.word	0x00000003
        /*0438*/ 	.word	0x00000000
        /*043c*/ 	.short	0x0101
        /*043e*/ 	.byte	0xff
	.zero		1


	//   ....[53]....
        /*0440*/ 	.word	0x00002f30
        /*0444*/ 	.word	0x000000ff
        /*0448*/ 	.word	0x00000000
        /*044c*/ 	.short	0x010a
        /*044e*/ 	.byte	0x04
	.zero		1


	//   ....[54]....
        /*0450*/ 	.word	0x00002f50
        /*0454*/ 	.word	0x000000ff
        /*0458*/ 	.word	0x000000a0
        /*045c*/ 	.short	0x010a
        /*045e*/ 	.byte	0x09
	.zero		1


	//   ....[55]....
        /*0460*/ 	.word	0x00003090
        /*0464*/ 	.word	0x000000ff
        /*0468*/ 	.word	0x00000000
        /*046c*/ 	.short	0x010a
        /*046e*/ 	.byte	0x07
	.zero		1


	//   ....[56]....
        /*0470*/ 	.word	0x000031c0
        /*0474*/ 	.word	0x000000ff
        /*0478*/ 	.word	0x00000000
        /*047c*/ 	.short	0x010a
        /*047e*/ 	.byte	0x04
	.zero		1


	//   ....[57]....
        /*0480*/ 	.word	0x00003370
        /*0484*/ 	.word	0x000000ff
        /*0488*/ 	.word	0x00000000
        /*048c*/ 	.short	0x010a
        /*048e*/ 	.byte	0x05
	.zero		1


	//   ....[58]....
        /*0490*/ 	.word	0x00003400
        /*0494*/ 	.word	0x000000ff
        /*0498*/ 	.word	0x00000000
        /*049c*/ 	.short	0x010a
        /*049e*/ 	.byte	0x05
	.zero		1


	//   ....[59]....
        /*04a0*/ 	.word	0x00003490
        /*04a4*/ 	.word	0x000000ff
        /*04a8*/ 	.word	0x00000000
        /*04ac*/ 	.short	0x010a
        /*04ae*/ 	.byte	0x05
	.zero		1


	//   ....[60]....
        /*04b0*/ 	.word	0x00003520
        /*04b4*/ 	.word	0x000000ff
        /*04b8*/ 	.word	0x00000000
        /*04bc*/ 	.short	0x010a
        /*04be*/ 	.byte	0x07
	.zero		1


	//   ....[61]....
        /*04c0*/ 	.word	0x00003980
        /*04c4*/ 	.word	0x00000000
        /*04c8*/ 	.word	0x00000060
        /*04cc*/ 	.short	0x010a
        /*04ce*/ 	.byte	0xff
	.zero		1


	//   ....[62]....
        /*04d0*/ 	.word	0x00003a40
        /*04d4*/ 	.word	0x00000000
        /*04d8*/ 	.word	0x00000000
        /*04dc*/ 	.short	0x0101
        /*04de*/ 	.byte	0xff
	.zero		1


	//   ....[63]....
        /*04e0*/ 	.word	0x00003d60
        /*04e4*/ 	.word	0x000000ff
        /*04e8*/ 	.word	0x00000058
        /*04ec*/ 	.short	0x010a
        /*04ee*/ 	.byte	0x07
	.zero		1


	//   ....[64]....
        /*04f0*/ 	.word	0x00003f50
        /*04f4*/ 	.word	0x000000ff
        /*04f8*/ 	.word	0x00000040
        /*04fc*/ 	.short	0x010a
        /*04fe*/ 	.byte	0x07
	.zero		1


	//   ....[65]....
        /*0500*/ 	.word	0x00004120
        /*0504*/ 	.word	0x000000ff
        /*0508*/ 	.word	0x00000030
        /*050c*/ 	.short	0x010b
        /*050e*/ 	.byte	0x07
	.zero		1


	//   ....[66]....
        /*0510*/ 	.word	0x00004190
        /*0514*/ 	.word	0x000000ff
        /*0518*/ 	.word	0x00000000
        /*051c*/ 	.short	0x0101
        /*051e*/ 	.byte	0x08
	.zero		1


	//   ....[67]....
        /*0520*/ 	.word	0x000041c0
        /*0524*/ 	.word	0x000000ff
        /*0528*/ 	.word	0x00000048
        /*052c*/ 	.short	0x010a
        /*052e*/ 	.byte	0x07
	.zero		1


	//   ....[68]....
        /*0530*/ 	.word	0x000043d0
        /*0534*/ 	.word	0x000000ff
        /*0538*/ 	.word	0x00000038
        /*053c*/ 	.short	0x010b
        /*053e*/ 	.byte	0x07
	.zero		1


	//   ....[69]....
        /*0540*/ 	.word	0x000043f0
        /*0544*/ 	.word	0x000000ff
        /*0548*/ 	.word	0x00000000
        /*054c*/ 	.short	0x0101
        /*054e*/ 	.byte	0x0d
	.zero		1


	//   ....[70]....
        /*0550*/ 	.word	0x00004420
        /*0554*/ 	.word	0x000000ff
        /*0558*/ 	.word	0x00000040
        /*055c*/ 	.short	0x010a
        /*055e*/ 	.byte	0x07
	.zero		1


	//   ....[71]....
        /*0560*/ 	.word	0x00004460
        /*0564*/ 	.word	0x00000000
        /*0568*/ 	.word	0x00000048
        /*056c*/ 	.short	0x010a
        /*056e*/ 	.byte	0xff
	.zero		1


	//   ....[72]....
        /*0570*/ 	.word	0x000047a0
        /*0574*/ 	.word	0x00000000
        /*0578*/ 	.word	0x00000060
        /*057c*/ 	.short	0x010a
        /*057e*/ 	.byte	0xff
	.zero		1


	//   ....[73]....
        /*0580*/ 	.word	0x000048b0
        /*0584*/ 	.word	0x00000000
        /*0588*/ 	.word	0x00000000
        /*058c*/ 	.short	0x0101
        /*058e*/ 	.byte	0xff
	.zero		1


	//   ....[74]....
        /*0590*/ 	.word	0x00005300
        /*0594*/ 	.word	0x00000000
        /*0598*/ 	.word	0x00000030
        /*059c*/ 	.short	0x010a
        /*059e*/ 	.byte	0xff
	.zero		1


	//   ....[75]....
        /*05a0*/ 	.word	0x00005370
        /*05a4*/ 	.word	0x00000071
        /*05a8*/ 	.word	0x00000080
        /*05ac*/ 	.short	0x010a
        /*05ae*/ 	.byte	0xff
	.zero		1


	//   ....[76]....
        /*05b0*/ 	.word	0x00005450
        /*05b4*/ 	.word	0x00000000
        /*05b8*/ 	.word	0x00000030
        /*05bc*/ 	.short	0x010a
        /*05be*/ 	.byte	0xff
	.zero		1


	//   ....[77]....
        /*05c0*/ 	.word	0x00005590
        /*05c4*/ 	.word	0x00000000
        /*05c8*/ 	.word	0x00000000
        /*05cc*/ 	.short	0x0101
        /*05ce*/ 	.byte	0xff
	.zero		1


	//   ....[78]....
        /*05d0*/ 	.word	0x000055f0
        /*05d4*/ 	.word	0x00000071
        /*05d8*/ 	.word	0x00000080
        /*05dc*/ 	.short	0x010a
        /*05de*/ 	.byte	0xff
	.zero		1


	//   ....[79]....
        /*05e0*/ 	.word	0x00006140
        /*05e4*/ 	.word	0x00000020
        /*05e8*/ 	.word	0x00000030
        /*05ec*/ 	.short	0x010a
        /*05ee*/ 	.byte	0xff
	.zero		1


	//   ....[80]....
        /*05f0*/ 	.word	0x00006200
        /*05f4*/ 	.word	0x00000020
        /*05f8*/ 	.word	0x00000030
        /*05fc*/ 	.short	0x010a
        /*05fe*/ 	.byte	0xff
	.zero		1


	//   ....[81]....
        /*0600*/ 	.word	0x00006320
        /*0604*/ 	.word	0x00000003
        /*0608*/ 	.word	0x00000000
        /*060c*/ 	.short	0x0101
        /*060e*/ 	.byte	0xff
	.zero		1


	//   ....[82]....
        /*0610*/ 	.word	0x00006760
        /*0614*/ 	.word	0x000000ff
        /*0618*/ 	.word	0x00000000
        /*061c*/ 	.short	0x0101
        /*061e*/ 	.byte	0x05
	.zero		1


	//   ....[83]....
        /*0620*/ 	.word	0x00006fa0
        /*0624*/ 	.word	0x00000003
        /*0628*/ 	.word	0x000000d0
        /*062c*/ 	.short	0x010a
        /*062e*/ 	.byte	0xff
	.zero		1


	//   ....[84]....
        /*0630*/ 	.word	0x00007000
        /*0634*/ 	.word	0x00000002
        /*0638*/ 	.word	0x00000018
        /*063c*/ 	.short	0x010a
        /*063e*/ 	.byte	0xff
	.zero		1


	//   ....[85]....
        /*0640*/ 	.word	0x00007060
        /*0644*/ 	.word	0x00000002
        /*0648*/ 	.word	0x00000018
        /*064c*/ 	.short	0x010a
        /*064e*/ 	.byte	0xff
	.zero		1


	//   ....[86]....
        /*0650*/ 	.word	0x000070b0
        /*0654*/ 	.word	0x00000002
        /*0658*/ 	.word	0x00000060
        /*065c*/ 	.short	0x010a
        /*065e*/ 	.byte	0xff
	.zero		1


	//   ....[87]....
        /*0660*/ 	.word	0x00007110
        /*0664*/ 	.word	0x00000000
        /*0668*/ 	.word	0x00000000
        /*066c*/ 	.short	0x010a
        /*066e*/ 	.byte	0xff
	.zero		1


	//   ....[88]....
        /*0670*/ 	.word	0x00007170
        /*0674*/ 	.word	0x00000000
        /*0678*/ 	.word	0x00000000
        /*067c*/ 	.short	0x010a
        /*067e*/ 	.byte	0xff
	.zero		1


	//   ....[89]....
        /*0680*/ 	.word	0x000071c0
        /*0684*/ 	.word	0x00000000
        /*0688*/ 	.word	0x000000c0
        /*068c*/ 	.short	0x010a
        /*068e*/ 	.byte	0xff
	.zero		1


	//   ....[90]....
        /*0690*/ 	.word	0x00007220
        /*0694*/ 	.word	0x00000000
        /*0698*/ 	.word	0x00000070
        /*069c*/ 	.short	0x010a
        /*069e*/ 	.byte	0xff
	.zero		1


	//   ....[91]....
        /*06a0*/ 	.word	0x00007270
        /*06a4*/ 	.word	0x00000000
        /*06a8*/ 	.word	0x00000060
        /*06ac*/ 	.short	0x010a
        /*06ae*/ 	.byte	0xff
	.zero		1


	//   ....[92]....
        /*06b0*/ 	.word	0x000072d0
        /*06b4*/ 	.word	0x00000000
        /*06b8*/ 	.word	0x00000070
        /*06bc*/ 	.short	0x010a
        /*06be*/ 	.byte	0xff
	.zero		1


	//   ....[93]....
        /*06c0*/ 	.word	0x00007320
        /*06c4*/ 	.word	0x00000000
        /*06c8*/ 	.word	0x00000060
        /*06cc*/ 	.short	0x010a
        /*06ce*/ 	.byte	0xff
	.zero		1


	//   ....[94]....
        /*06d0*/ 	.word	0x00007380
        /*06d4*/ 	.word	0x00000003
        /*06d8*/ 	.word	0x000000a0
        /*06dc*/ 	.short	0x010a
        /*06de*/ 	.byte	0xff
	.zero		1


	//   ....[95]....
        /*06e0*/ 	.word	0x000073e0
        /*06e4*/ 	.word	0x00000000
        /*06e8*/ 	.word	0x00000000
        /*06ec*/ 	.short	0x010a
        /*06ee*/ 	.byte	0xff
	.zero		1


	//   ....[96]....
        /*06f0*/ 	.word	0x00007440
        /*06f4*/ 	.word	0x00000000
        /*06f8*/ 	.word	0x00000000
        /*06fc*/ 	.short	0x010a
        /*06fe*/ 	.byte	0xff
	.zero		1


	//   ....[97]....
        /*0700*/ 	.word	0x000074a0
        /*0704*/ 	.word	0x00000000
        /*0708*/ 	.word	0x00000000
        /*070c*/ 	.short	0x010a
        /*070e*/ 	.byte	0xff
	.zero		1


	//   ....[98]....
        /*0710*/ 	.word	0x00007500
        /*0714*/ 	.word	0x00000000
        /*0718*/ 	.word	0x00000000
        /*071c*/ 	.short	0x010a
        /*071e*/ 	.byte	0xff
	.zero		1


	//   ....[99]....
        /*0720*/ 	.word	0x00007560
        /*0724*/ 	.word	0x00000000
        /*0728*/ 	.word	0x00000000
        /*072c*/ 	.short	0x010a
        /*072e*/ 	.byte	0xff
	.zero		1


	//   ....[100]....
        /*0730*/ 	.word	0x000075b0
        /*0734*/ 	.word	0x00000000
        /*0738*/ 	.word	0x00000060
        /*073c*/ 	.short	0x010a
        /*073e*/ 	.byte	0xff
	.zero		1


	//   ....[101]....
        /*0740*/ 	.word	0x00007610
        /*0744*/ 	.word	0x00000000
        /*0748*/ 	.word	0x00000058
        /*074c*/ 	.short	0x010a
        /*074e*/ 	.byte	0xff
	.zero		1


	//   ....[102]....
        /*0750*/ 	.word	0x00007670
        /*0754*/ 	.word	0x00000003
        /*0758*/ 	.word	0x00000040
        /*075c*/ 	.short	0x010a
        /*075e*/ 	.byte	0xff
	.zero		1


	//   ....[103]....
        /*0760*/ 	.word	0x000076d0
        /*0764*/ 	.word	0x00000003
        /*0768*/ 	.word	0x00000048
        /*076c*/ 	.short	0x010a
        /*076e*/ 	.byte	0xff
	.zero		1


	//   ....[104]....
        /*0770*/ 	.word	0x00007730
        /*0774*/ 	.word	0x00000000
        /*0778*/ 	.word	0x00000040
        /*077c*/ 	.short	0x010a
        /*077e*/ 	.byte	0xff
	.zero		1


	//   ....[105]....
        /*0780*/ 	.word	0x00007780
        /*0784*/ 	.word	0x00000000
        /*0788*/ 	.word	0x00000060
        /*078c*/ 	.short	0x010a
        /*078e*/ 	.byte	0xff
	.zero		1


	//   ....[106]....
        /*0790*/ 	.word	0x000077d0
        /*0794*/ 	.word	0x00000000
        /*0798*/ 	.word	0x00000030
        /*079c*/ 	.short	0x010a
        /*079e*/ 	.byte	0xff
	.zero		1


	//   ....[107]....
        /*07a0*/ 	.word	0x00007820
        /*07a4*/ 	.word	0x00000071
        /*07a8*/ 	.word	0x00000080
        /*07ac*/ 	.short	0x010a
        /*07ae*/ 	.byte	0xff
	.zero		1


	//   ....[108]....
        /*07b0*/ 	.word	0x00007870
        /*07b4*/ 	.word	0x00000020
        /*07b8*/ 	.word	0x00000030
        /*07bc*/ 	.short	0x010a
        /*07be*/ 	.byte	0xff
	.zero		1


	//----- nvinfo : EIATTR_NUM_MBARRIERS
	.align		4
.L_47:
        /*07c0*/ 	.byte	0x03, 0x38
        /*07c2*/ 	.short	0x001c


	//----- nvinfo : EIATTR_EXIT_INSTR_OFFSETS
	.align		4
        /*07c4*/ 	.byte	0x04, 0x1c
        /*07c6*/ 	.short	(.L_49 - .L_48)


	//   ....[0]....
.L_48:
        /*07c8*/ 	.word	0x00002420


	//   ....[1]....
        /*07cc*/ 	.word	0x00002910


	//   ....[2]....
        /*07d0*/ 	.word	0x00002970


	//   ....[3]....
        /*07d4*/ 	.word	0x00003780


	//   ....[4]....
        /*07d8*/ 	.word	0x00004490


	//   ....[5]....
        /*07dc*/ 	.word	0x000044d0


	//   ....[6]....
        /*07e0*/ 	.word	0x00006f90


	//----- nvinfo : EIATTR_MAX_THREADS
	.align		4
.L_49:
        /*07e4*/ 	.byte	0x04, 0x05
        /*07e6*/ 	.short	(.L_51 - .L_50)
.L_50:
        /*07e8*/ 	.word	0x00000100
        /*07ec*/ 	.word	0x00000001
        /*07f0*/ 	.word	0x00000001


	//----- nvinfo : EIATTR_CRS_STACK_SIZE
	.align		4
.L_51:
        /*07f4*/ 	.byte	0x04, 0x1e
        /*07f6*/ 	.short	(.L_53 - .L_52)
.L_52:
        /*07f8*/ 	.word	0x00000000


	//----- nvinfo : EIATTR_CBANK_PARAM_SIZE
	.align		4
.L_53:
        /*07fc*/ 	.byte	0x03, 0x19
        /*07fe*/ 	.short	0x0800


	//----- nvinfo : EIATTR_PARAM_CBANK
	.align		4
        /*0800*/ 	.byte	0x04, 0x0a
        /*0802*/ 	.short	(.L_55 - .L_54)
	.align		4
.L_54:
        /*0804*/ 	.word	index@(.nv.constant0._ZN7cutlass13device_kernelINS_4gemm6kernel13GemmUniversalIN4cute5tupleIJiiiiEEENS1_10collective13CollectiveMmaINS1_35MainloopSm100TmaUmmaWarpSpecializedILi3ELi2ELi4ENS5_IJNS4_1CILi1EEESB_SB_EEEEENS5_IJNSA_ILi64EEENSA_ILi128EEENSA_ILi32EEEEEENS_12float_e5m2_tENS5_IJlSB_lEEESI_SJ_NS4_8TiledMMAINS4_8MMA_AtomIJNS4_10MMA_TraitsINS4_19SM100_MMA_F8F6F4_SSEJSI_SI_fSE_SF_NS4_17integral_constantINS4_4UMMA5MajorELSQ_0EEESR_NSO_INSP_7ScaleInELSS_0EEEST_EEEEEENS4_6LayoutISC_NS5_IJNSA_ILi0EEESX_SX_EEEEENS5_IJNS4_10UnderscoreES10_S10_EEEEENS4_13SM90_TMA_LOADENS4_14ComposedLayoutINS4_7SwizzleILi1ELi4ELi3EEENS4_18smem_ptr_flag_bitsILi8EEENSW_INS5_IJNSA_ILi8EEESG_EEENS5_IJSG_SB_EEEEEEEvNS4_8identityES13_S1D_vS1E_EENS_8epilogue10collective18CollectiveEpilogueINS1G_23Sm100TmaWarpSpecializedILi2ELi2ELi32ELb0ELb0EEEJSH_NS5_IJNSW_ISE_SB_EES1L_EEESI_SJ_SI_SJ_NS1G_6fusion15FusionCallbacksIS1K_NS1N_17LinearCombinationISI_fSI_fLNS_15FloatRoundStyleE2EEESH_S1M_JEEENS4_5SM1004TMEM4LOAD26SM100_TMEM_LOAD_16dp32b32xES13_NS14_INS15_ILi2ELi4ELi3EEES18_NSW_INS5_IJS19_SE_EEENS5_IJSE_SB_EEEEEEENS4_39AutoVectorizingCopyWithAssumedAlignmentILi128EEENS4_14SM90_TMA_STOREES21_S23_S23_EEEvvEEEEvNT_6ParamsE)
        /*0808*/ 	.short	0x0380
        /*080a*/ 	.short	0x0800


	//----- nvinfo : EIATTR_SW_WAR
	.align		4
.L_55:
        /*080c*/ 	.byte	0x04, 0x36
        /*080e*/ 	.short	(.L_57 - .L_56)
.L_56:
        /*0810*/ 	.word	0x00000008
.L_57:


//--------------------- .nv.callgraph             --------------------------
	.section	.nv.callgraph,"",@"SHT_CUDA_CALLGRAPH"
	.align	4
	.sectionentsize	8
	.align		4
        /*0000*/ 	.word	0x00000000
	.align		4
        /*0004*/ 	.word	0xffffffff
	.align		4
        /*0008*/ 	.word	index@(_ZN7cutlass13device_kernelINS_4gemm6kernel13GemmUniversalIN4cute5tupleIJiiiiEEENS1_10collective13CollectiveMmaINS1_35MainloopSm100TmaUmmaWarpSpecializedILi3ELi2ELi4ENS5_IJNS4_1CILi1EEESB_SB_EEEEENS5_IJNSA_ILi64EEENSA_ILi128EEENSA_ILi32EEEEEENS_12float_e5m2_tENS5_IJlSB_lEEESI_SJ_NS4_8TiledMMAINS4_8MMA_AtomIJNS4_10MMA_TraitsINS4_19SM100_MMA_F8F6F4_SSEJSI_SI_fSE_SF_NS4_17integral_constantINS4_4UMMA5MajorELSQ_0EEESR_NSO_INSP_7ScaleInELSS_0EEEST_EEEEEENS4_6LayoutISC_NS5_IJNSA_ILi0EEESX_SX_EEEEENS5_IJNS4_10UnderscoreES10_S10_EEEEENS4_13SM90_TMA_LOADENS4_14ComposedLayoutINS4_7SwizzleILi1ELi4ELi3EEENS4_18smem_ptr_flag_bitsILi8EEENSW_INS5_IJNSA_ILi8EEESG_EEENS5_IJSG_SB_EEEEEEEvNS4_8identityES13_S1D_vS1E_EENS_8epilogue10collective18CollectiveEpilogueINS1G_23Sm100TmaWarpSpecializedILi2ELi2ELi32ELb0ELb0EEEJSH_NS5_IJNSW_ISE_SB_EES1L_EEESI_SJ_SI_SJ_NS1G_6fusion15FusionCallbacksIS1K_NS1N_17LinearCombinationISI_fSI_fLNS_15FloatRoundStyleE2EEESH_S1M_JEEENS4_5SM1004TMEM4LOAD26SM100_TMEM_LOAD_16dp32b32xES13_NS14_INS15_ILi2ELi4ELi3EEES18_NSW_INS5_IJS19_SE_EEENS5_IJSE_SB_EEEEEEENS4_39AutoVectorizingCopyWithAssumedAlignmentILi128EEENS4_14SM90_TMA_STOREES21_S23_S23_EEEvvEEEEvNT_6ParamsE)
	.align		4
        /*000c*/ 	.word	index@(__assertfail)
	.align		4
        /*0010*/ 	.word	0x00000000
	.align		4
        /*0014*/ 	.word	0xfffffffe
	.align		4
        /*0018*/ 	.word	0x00000000
	.align		4
        /*001c*/ 	.word	0xfffffffd
	.align		4
        /*0020*/ 	.word	0x00000000
	.align		4
        /*0024*/ 	.word	0xfffffffc


//--------------------- .nv.constant4             --------------------------
	.section	.nv.constant4,"a",@progbits
	.align	8
	.align		8
.nv.constant4:
        /*0000*/ 	.dword	__assertfail
	.align		8
        /*0008*/ 	.dword	__unnamed_1
	.align		8
        /*0010*/ 	.dword	__unnamed_2
	.align		8
        /*0018*/ 	.dword	_ZN40_INTERNAL_15bcf016_4_k_cu_928b4e13_238364cuda3std3__45__cpo5beginE
	.align		8
        /*0020*/ 	.dword	_ZN40_INTERNAL_15bcf016_4_k_cu_928b4e13_238364cuda3std3__45__cpo3endE
	.align		8
        /*0028*/ 	.dword	_ZN40_INTERNAL_15bcf016_4_k_cu_928b4e13_238364cuda3std3__45__cpo6cbeginE
	.align		8
        /*0030*/ 	.dword	_ZN40_INTERNAL_15bcf016_4_k_cu_928b4e13_238364cuda3std3__45__cpo4cendE
	.align		8
        /*0038*/ 	.dword	_ZN40_INTERNAL_15bcf016_4_k_cu_928b4e13_238364cuda3std3__442_GLOBAL__N__15bcf016_4_k_cu_928b4e13_238366ignoreE
	.align		8
        /*0040*/ 	.dword	_ZN40_INTERNAL_15bcf016_4_k_cu_928b4e13_238364cuda3std3__419piecewise_constructE
	.align		8
        /*0048*/ 	.dword	_ZN40_INTERNAL_15bcf016_4_k_cu_928b4e13_238364cuda3std3__48in_placeE
	.align		8
        /*0050*/ 	.dword	_ZN40_INTERNAL_15bcf016_4_k_cu_928b4e13_238364cuda3std6ranges3__45__cpo4swapE
	.align		8
        /*0058*/ 	.dword	_ZN40_INTERNAL_15bcf016_4_k_cu_928b4e13_238364cuda3std6ranges3__45__cpo9iter_moveE
	.align		8
        /*0060*/ 	.dword	_ZN40_INTERNAL_15bcf016_4_k_cu_928b4e13_238364cute7productE
	.align		8
        /*0068*/ 	.dword	_ZN40_INTERNAL_15bcf016_4_k_cu_928b4e13_238364cute1_E
	.align		8
        /*0070*/ 	.dword	$str$25
	.align		8
        /*0078*/ 	.dword	$str$26
	.align		8
        /*0080*/ 	.dword	$str$27
	.align		8
        /*0088*/ 	.dword	$str$28


//--------------------- .text._ZN7cutlass13device_kernelINS_4gemm6kernel13GemmUniversalIN4cute5tupleIJiiiiEEENS1_10collective13CollectiveMmaINS1_35MainloopSm100TmaUmmaWarpSpecializedILi3ELi2ELi4ENS5_IJNS4_1CILi1EEESB_SB_EEEEENS5_IJNSA_ILi64EEENSA_ILi128EEENSA_ILi32EEEEEENS_12float_e5m2_tENS5_IJlSB_lEEESI_SJ_NS4_8TiledMMAINS4_8MMA_AtomIJNS4_10MMA_TraitsINS4_19SM100_MMA_F8F6F4_SSEJSI_SI_fSE_SF_NS4_17integral_constantINS4_4UMMA5MajorELSQ_0EEESR_NSO_INSP_7ScaleInELSS_0EEEST_EEEEEENS4_6LayoutISC_NS5_IJNSA_ILi0EEESX_SX_EEEEENS5_IJNS4_10UnderscoreES10_S10_EEEEENS4_13SM90_TMA_LOADENS4_14ComposedLayoutINS4_7SwizzleILi1ELi4ELi3EEENS4_18smem_ptr_flag_bitsILi8EEENSW_INS5_IJNSA_ILi8EEESG_EEENS5_IJSG_SB_EEEEEEEvNS4_8identityES13_S1D_vS1E_EENS_8epilogue10collective18CollectiveEpilogueINS1G_23Sm100TmaWarpSpecializedILi2ELi2ELi32ELb0ELb0EEEJSH_NS5_IJNSW_ISE_SB_EES1L_EEESI_SJ_SI_SJ_NS1G_6fusion15FusionCallbacksIS1K_NS1N_17LinearCombinationISI_fSI_fLNS_15FloatRoundStyleE2EEESH_S1M_JEEENS4_5SM1004TMEM4LOAD26SM100_TMEM_LOAD_16dp32b32xES13_NS14_INS15_ILi2ELi4ELi3EEES18_NSW_INS5_IJS19_SE_EEENS5_IJSE_SB_EEEEEEENS4_39AutoVectorizingCopyWithAssumedAlignmentILi128EEENS4_14SM90_TMA_STOREES21_S23_S23_EEEvvEEEEvNT_6ParamsE --------------------------
	.section	.text._ZN7cutlass13device_kernelINS_4gemm6kernel13GemmUniversalIN4cute5tupleIJiiiiEEENS1_10collective13CollectiveMmaINS1_35MainloopSm100TmaUmmaWarpSpecializedILi3ELi2ELi4ENS5_IJNS4_1CILi1EEESB_SB_EEEEENS5_IJNSA_ILi64EEENSA_ILi128EEENSA_ILi32EEEEEENS_12float_e5m2_tENS5_IJlSB_lEEESI_SJ_NS4_8TiledMMAINS4_8MMA_AtomIJNS4_10MMA_TraitsINS4_19SM100_MMA_F8F6F4_SSEJSI_SI_fSE_SF_NS4_17integral_constantINS4_4UMMA5MajorELSQ_0EEESR_NSO_INSP_7ScaleInELSS_0EEEST_EEEEEENS4_6LayoutISC_NS5_IJNSA_ILi0EEESX_SX_EEEEENS5_IJNS4_10UnderscoreES10_S10_EEEEENS4_13SM90_TMA_LOADENS4_14ComposedLayoutINS4_7SwizzleILi1ELi4ELi3EEENS4_18smem_ptr_flag_bitsILi8EEENSW_INS5_IJNSA_ILi8EEESG_EEENS5_IJSG_SB_EEEEEEEvNS4_8identityES13_S1D_vS1E_EENS_8epilogue10collective18CollectiveEpilogueINS1G_23Sm100TmaWarpSpecializedILi2ELi2ELi32ELb0ELb0EEEJSH_NS5_IJNSW_ISE_SB_EES1L_EEESI_SJ_SI_SJ_NS1G_6fusion15FusionCallbacksIS1K_NS1N_17LinearCombinationISI_fSI_fLNS_15FloatRoundStyleE2EEESH_S1M_JEEENS4_5SM1004TMEM4LOAD26SM100_TMEM_LOAD_16dp32b32xES13_NS14_INS15_ILi2ELi4ELi3EEES18_NSW_INS5_IJS19_SE_EEENS5_IJSE_SB_EEEEEEENS4_39AutoVectorizingCopyWithAssumedAlignmentILi128EEENS4_14SM90_TMA_STOREES21_S23_S23_EEEvvEEEEvNT_6ParamsE,"ax",@progbits
	.align	128
.text._ZN7cutlass13device_kernelINS_4gemm6kernel13GemmUniversalIN4cute5tupleIJiiiiEEENS1_10collective13CollectiveMmaINS1_35MainloopSm100TmaUmmaWarpSpecializedILi3ELi2ELi4ENS5_IJNS4_1CILi1EEESB_SB_EEEEENS5_IJNSA_ILi64EEENSA_ILi128EEENSA_ILi32EEEEEENS_12float_e5m2_tENS5_IJlSB_lEEESI_SJ_NS4_8TiledMMAINS4_8MMA_AtomIJNS4_10MMA_TraitsINS4_19SM100_MMA_F8F6F4_SSEJSI_SI_fSE_SF_NS4_17integral_constantINS4_4UMMA5MajorELSQ_0EEESR_NSO_INSP_7ScaleInELSS_0EEEST_EEEEEENS4_6LayoutISC_NS5_IJNSA_ILi0EEESX_SX_EEEEENS5_IJNS4_10UnderscoreES10_S10_EEEEENS4_13SM90_TMA_LOADENS4_14ComposedLayoutINS4_7SwizzleILi1ELi4ELi3EEENS4_18smem_ptr_flag_bitsILi8EEENSW_INS5_IJNSA_ILi8EEESG_EEENS5_IJSG_SB_EEEEEEEvNS4_8identityES13_S1D_vS1E_EENS_8epilogue10collective18CollectiveEpilogueINS1G_23Sm100TmaWarpSpecializedILi2ELi2ELi32ELb0ELb0EEEJSH_NS5_IJNSW_ISE_SB_EES1L_EEESI_SJ_SI_SJ_NS1G_6fusion15FusionCallbacksIS1K_NS1N_17LinearCombinationISI_fSI_fLNS_15FloatRoundStyleE2EEESH_S1M_JEEENS4_5SM1004TMEM4LOAD26SM100_TMEM_LOAD_16dp32b32xES13_NS14_INS15_ILi2ELi4ELi3EEES18_NSW_INS5_IJS19_SE_EEENS5_IJSE_SB_EEEEEEENS4_39AutoVectorizingCopyWithAssumedAlignmentILi128EEENS4_14SM90_TMA_STOREES21_S23_S23_EEEvvEEEEvNT_6ParamsE:
        .type           _ZN7cutlass13device_kernelINS_4gemm6kernel13GemmUniversalIN4cute5tupleIJiiiiEEENS1_10collective13CollectiveMmaINS1_35MainloopSm100TmaUmmaWarpSpecializedILi3ELi2ELi4ENS5_IJNS4_1CILi1EEESB_SB_EEEEENS5_IJNSA_ILi64EEENSA_ILi128EEENSA_ILi32EEEEEENS_12float_e5m2_tENS5_IJlSB_lEEESI_SJ_NS4_8TiledMMAINS4_8MMA_AtomIJNS4_10MMA_TraitsINS4_19SM100_MMA_F8F6F4_SSEJSI_SI_fSE_SF_NS4_17integral_constantINS4_4UMMA5MajorELSQ_0EEESR_NSO_INSP_7ScaleInELSS_0EEEST_EEEEEENS4_6LayoutISC_NS5_IJNSA_ILi0EEESX_SX_EEEEENS5_IJNS4_10UnderscoreES10_S10_EEEEENS4_13SM90_TMA_LOADENS4_14ComposedLayoutINS4_7SwizzleILi1ELi4ELi3EEENS4_18smem_ptr_flag_bitsILi8EEENSW_INS5_IJNSA_ILi8EEESG_EEENS5_IJSG_SB_EEEEEEEvNS4_8identityES13_S1D_vS1E_EENS_8epilogue10collective18CollectiveEpilogueINS1G_23Sm100TmaWarpSpecializedILi2ELi2ELi32ELb0ELb0EEEJSH_NS5_IJNSW_ISE_SB_EES1L_EEESI_SJ_SI_SJ_NS1G_6fusion15FusionCallbacksIS1K_NS1N_17LinearCombinationISI_fSI_fLNS_15FloatRoundStyleE2EEESH_S1M_JEEENS4_5SM1004TMEM4LOAD26SM100_TMEM_LOAD_16dp32b32xES13_NS14_INS15_ILi2ELi4ELi3EEES18_NSW_INS5_IJS19_SE_EEENS5_IJSE_SB_EEEEEEENS4_39AutoVectorizingCopyWithAssumedAlignmentILi128EEENS4_14SM90_TMA_STOREES21_S23_S23_EEEvvEEEEvNT_6ParamsE,@function
        .size           _ZN7cutlass13device_kernelINS_4gemm6kernel13GemmUniversalIN4cute5tupleIJiiiiEEENS1_10collective13CollectiveMmaINS1_35MainloopSm100TmaUmmaWarpSpecializedILi3ELi2ELi4ENS5_IJNS4_1CILi1EEESB_SB_EEEEENS5_IJNSA_ILi64EEENSA_ILi128EEENSA_ILi32EEEEEENS_12float_e5m2_tENS5_IJlSB_lEEESI_SJ_NS4_8TiledMMAINS4_8MMA_AtomIJNS4_10MMA_TraitsINS4_19SM100_MMA_F8F6F4_SSEJSI_SI_fSE_SF_NS4_17integral_constantINS4_4UMMA5MajorELSQ_0EEESR_NSO_INSP_7ScaleInELSS_0EEEST_EEEEEENS4_6LayoutISC_NS5_IJNSA_ILi0EEESX_SX_EEEEENS5_IJNS4_10UnderscoreES10_S10_EEEEENS4_13SM90_TMA_LOADENS4_14ComposedLayoutINS4_7SwizzleILi1ELi4ELi3EEENS4_18smem_ptr_flag_bitsILi8EEENSW_INS5_IJNSA_ILi8EEESG_EEENS5_IJSG_SB_EEEEEEEvNS4_8identityES13_S1D_vS1E_EENS_8epilogue10collective18CollectiveEpilogueINS1G_23Sm100TmaWarpSpecializedILi2ELi2ELi32ELb0ELb0EEEJSH_NS5_IJNSW_ISE_SB_EES1L_EEESI_SJ_SI_SJ_NS1G_6fusion15FusionCallbacksIS1K_NS1N_17LinearCombinationISI_fSI_fLNS_15FloatRoundStyleE2EEESH_S1M_JEEENS4_5SM1004TMEM4LOAD26SM100_TMEM_LOAD_16dp32b32xES13_NS14_INS15_ILi2ELi4ELi3EEES18_NSW_INS5_IJS19_SE_EEENS5_IJSE_SB_EEEEEEENS4_39AutoVectorizingCopyWithAssumedAlignmentILi128EEENS4_14SM90_TMA_STOREES21_S23_S23_EEEvvEEEEvNT_6ParamsE,(.L_x_139 - _ZN7cutlass13device_kernelINS_4gemm6kernel13GemmUniversalIN4cute5tupleIJiiiiEEENS1_10collective13CollectiveMmaINS1_35MainloopSm100TmaUmmaWarpSpecializedILi3ELi2ELi4ENS5_IJNS4_1CILi1EEESB_SB_EEEEENS5_IJNSA_ILi64EEENSA_ILi128EEENSA_ILi32EEEEEENS_12float_e5m2_tENS5_IJlSB_lEEESI_SJ_NS4_8TiledMMAINS4_8MMA_AtomIJNS4_10MMA_TraitsINS4_19SM100_MMA_F8F6F4_SSEJSI_SI_fSE_SF_NS4_17integral_constantINS4_4UMMA5MajorELSQ_0EEESR_NSO_INSP_7ScaleInELSS_0EEEST_EEEEEENS4_6LayoutISC_NS5_IJNSA_ILi0EEESX_SX_EEEEENS5_IJNS4_10UnderscoreES10_S10_EEEEENS4_13SM90_TMA_LOADENS4_14ComposedLayoutINS4_7SwizzleILi1ELi4ELi3EEENS4_18smem_ptr_flag_bitsILi8EEENSW_INS5_IJNSA_ILi8EEESG_EEENS5_IJSG_SB_EEEEEEEvNS4_8identityES13_S1D_vS1E_EENS_8epilogue10collective18CollectiveEpilogueINS1G_23Sm100TmaWarpSpecializedILi2ELi2ELi32ELb0ELb0EEEJSH_NS5_IJNSW_ISE_SB_EES1L_EEESI_SJ_SI_SJ_NS1G_6fusion15FusionCallbacksIS1K_NS1N_17LinearCombinationISI_fSI_fLNS_15FloatRoundStyleE2EEESH_S1M_JEEENS4_5SM1004TMEM4LOAD26SM100_TMEM_LOAD_16dp32b32xES13_NS14_INS15_ILi2ELi4ELi3EEES18_NSW_INS5_IJS19_SE_EEENS5_IJSE_SB_EEEEEEENS4_39AutoVectorizingCopyWithAssumedAlignmentILi128EEENS4_14SM90_TMA_STOREES21_S23_S23_EEEvvEEEEvNT_6ParamsE)
        .other          _ZN7cutlass13device_kernelINS_4gemm6kernel13GemmUniversalIN4cute5tupleIJiiiiEEENS1_10collective13CollectiveMmaINS1_35MainloopSm100TmaUmmaWarpSpecializedILi3ELi2ELi4ENS5_IJNS4_1CILi1EEESB_SB_EEEEENS5_IJNSA_ILi64EEENSA_ILi128EEENSA_ILi32EEEEEENS_12float_e5m2_tENS5_IJlSB_lEEESI_SJ_NS4_8TiledMMAINS4_8MMA_AtomIJNS4_10MMA_TraitsINS4_19SM100_MMA_F8F6F4_SSEJSI_SI_fSE_SF_NS4_17integral_constantINS4_4UMMA5MajorELSQ_0EEESR_NSO_INSP_7ScaleInELSS_0EEEST_EEEEEENS4_6LayoutISC_NS5_IJNSA_ILi0EEESX_SX_EEEEENS5_IJNS4_10UnderscoreES10_S10_EEEEENS4_13SM90_TMA_LOADENS4_14ComposedLayoutINS4_7SwizzleILi1ELi4ELi3EEENS4_18smem_ptr_flag_bitsILi8EEENSW_INS5_IJNSA_ILi8EEESG_EEENS5_IJSG_SB_EEEEEEEvNS4_8identityES13_S1D_vS1E_EENS_8epilogue10collective18CollectiveEpilogueINS1G_23Sm100TmaWarpSpecializedILi2ELi2ELi32ELb0ELb0EEEJSH_NS5_IJNSW_ISE_SB_EES1L_EEESI_SJ_SI_SJ_NS1G_6fusion15FusionCallbacksIS1K_NS1N_17LinearCombinationISI_fSI_fLNS_15FloatRoundStyleE2EEESH_S1M_JEEENS4_5SM1004TMEM4LOAD26SM100_TMEM_LOAD_16dp32b32xES13_NS14_INS15_ILi2ELi4ELi3EEES18_NSW_INS5_IJS19_SE_EEENS5_IJSE_SB_EEEEEEENS4_39AutoVectorizingCopyWithAssumedAlignmentILi128EEENS4_14SM90_TMA_STOREES21_S23_S23_EEEvvEEEEvNT_6ParamsE,@"STO_CUDA_ENTRY STV_DEFAULT"
_ZN7cutlass13device_kernelINS_4gemm6kernel13GemmUniversalIN4cute5tupleIJiiiiEEENS1_10collective13CollectiveMmaINS1_35MainloopSm100TmaUmmaWarpSpecializedILi3ELi2ELi4ENS5_IJNS4_1CILi1EEESB_SB_EEEEENS5_IJNSA_ILi64EEENSA_ILi128EEENSA_ILi32EEEEEENS_12float_e5m2_tENS5_IJlSB_lEEESI_SJ_NS4_8TiledMMAINS4_8MMA_AtomIJNS4_10MMA_TraitsINS4_19SM100_MMA_F8F6F4_SSEJSI_SI_fSE_SF_NS4_17integral_constantINS4_4UMMA5MajorELSQ_0EEESR_NSO_INSP_7ScaleInELSS_0EEEST_EEEEEENS4_6LayoutISC_NS5_IJNSA_ILi0EEESX_SX_EEEEENS5_IJNS4_10UnderscoreES10_S10_EEEEENS4_13SM90_TMA_LOADENS4_14ComposedLayoutINS4_7SwizzleILi1ELi4ELi3EEENS4_18smem_ptr_flag_bitsILi8EEENSW_INS5_IJNSA_ILi8EEESG_EEENS5_IJSG_SB_EEEEEEEvNS4_8identityES13_S1D_vS1E_EENS_8epilogue10collective18CollectiveEpilogueINS1G_23Sm100TmaWarpSpecializedILi2ELi2ELi32ELb0ELb0EEEJSH_NS5_IJNSW_ISE_SB_EES1L_EEESI_SJ_SI_SJ_NS1G_6fusion15FusionCallbacksIS1K_NS1N_17LinearCombinationISI_fSI_fLNS_15FloatRoundStyleE2EEESH_S1M_JEEENS4_5SM1004TMEM4LOAD26SM100_TMEM_LOAD_16dp32b32xES13_NS14_INS15_ILi2ELi4ELi3EEES18_NSW_INS5_IJS19_SE_EEENS5_IJSE_SB_EEEEEEENS4_39AutoVectorizingCopyWithAssumedAlignmentILi128EEENS4_14SM90_TMA_STOREES21_S23_S23_EEEvvEEEEvNT_6ParamsE:
[----:B------:R-:W1:Y:S01]  /*0000*/  LDC R1, c[0x0][0x37c] ;  /* 0x0000df00ff017b82 */ /* 0x000e620000000800 */
[----:B------:R-:W2:Y:S01]  /*0010*/  S2R R108, SR_TID.X ;  /* 0x00000000006c7919 */ /* 0x000ea20000002100 */
[----:B------:R-:W3:Y:S01]  /*0020*/  LDCU.64 UR4, c[0x0][0x890] ;  /* 0x00011200ff0477ac */ /* 0x000ee20008000a00 */
[----:B------:R-:W-:Y:S02]  /*0030*/  PRMT R95, RZ, 0x7610, R95 ;  /* 0x00007610ff5f7816 */ /* 0x000fe4000000005f */
[----:B------:R-:W-:Y:S01]  /*0040*/  ELECT P5, URZ, PT ;  /* 0x0000000000ff782f */ /* 0x000fe200038a0000 */
[----:B------:R-:W4:Y:S01]  /*0050*/  LDCU.64 UR46, c[0x0][0x358] ;  /* 0x00006b00ff2e77ac */ /* 0x000f220008000a00 */
[----:B---3--:R-:W-:-:S04]  /*0060*/  UISETP.NE.U32.AND UP0, UPT, UR4, URZ, UPT ;  /* 0x000000ff0400728c */ /* 0x008fc8000bf05070 */
[----:B------:R-:W-:Y:S01]  /*0070*/  UISETP.NE.AND.EX UP0, UPT, UR5, URZ, UPT, UP0 ;  /* 0x000000ff0500728c */ /* 0x000fe2000bf05300 */
[----:B--2---:R-:W-:-:S05]  /*0080*/  SHF.R.U32.HI R101, RZ, 0x5, R108 ;  /* 0x00000005ff657819 */ /* 0x004fca000001166c */
[----:B------:R-:W2:Y:S02]  /*0090*/  SHFL.IDX PT, R0, R101, RZ, 0x1f ;  /* 0x00001fff65007589 */ /* 0x000ea400000e0000 */
[----:B--2---:R-:W-:Y:S01]  /*00a0*/  R2UR UR8, R0 ;  /* 0x00000000000872ca */ /* 0x004fe200000e0000 */
[----:B-1--4-:R-:W-:-:S14]  /*00b0*/  BRA.U UP0, `(.L_x_0) ;  /* 0x00000001002c7547 */ /* 0x012fdc000b800000 */
[----:B------:R-:W1:Y:S02]  /*00c0*/  LDCU.64 UR6, c[0x0][0x888] ;  /* 0x00011100ff0677ac */ /* 0x000e640008000a00 */
[----:B-1----:R-:W-:-:S04]  /*00d0*/  UISETP.NE.U32.AND UP0, UPT, UR6, URZ, UPT ;  /* 0x000000ff0600728c */ /* 0x002fc8000bf05070 */
[----:B------:R-:W-:-:S09]  /*00e0*/  UISETP.NE.AND.EX UP0, UPT, UR7, URZ, UPT, UP0 ;  /* 0x000000ff0700728c */ /* 0x000fd2000bf05300 */
[----:B------:R-:W-:Y:S05]  /*00f0*/  BRA.U !UP0, `(.L_x_1) ;  /* 0x0000000108107547 */ /* 0x000fea000b800000 */
[----:B------:R-:W1:Y:S02]  /*0100*/  LDC.64 R2, c[0x0][0x888] ;  /* 0x00022200ff027b82 */ /* 0x000e640000000a00 */
[----:B-1----:R1:W5:Y:S01]  /*0110*/  LDG.E R49, desc[UR46][R2.64] ;  /* 0x0000002e02317981 */ /* 0x002362000c1e1900 */
[----:B------:R-:W-:Y:S01]  /*0120*/  HFMA2 R95, -RZ, RZ, 0, 5.9604644775390625e-08 ;  /* 0x00000001ff5f7431 */ /* 0x000fe200000001ff */
[----:B------:R-:W-:Y:S05]  /*0130*/  BRA `(.L_x_0) ;  /* 0x00000000000c7947 */ /* 0x000fea0003800000 */
.L_x_1:
[----:B------:R-:W1:Y:S01]  /*0140*/  LDCU UR6, c[0x0][0x880] ;  /* 0x00011000ff0677ac */ /* 0x000e620008000800 */
[----:B------:R-:W-:Y:S01]  /*0150*/  HFMA2 R95, -RZ, RZ, 0, 5.9604644775390625e-08 ;  /* 0x00000001ff5f7431 */ /* 0x000fe200000001ff */
[----:B-1----:R-:W-:-:S07]  /*0160*/  MOV R49, UR6 ;  /* 0x0000000600317c02 */ /* 0x002fce0008000f00 */
.L_x_0:
[----:B------:R-:W2:Y:S02]  /*0170*/  LDCU.64 UR6, c[0x0][0x8b0] ;  /* 0x00011600ff0677ac */ /* 0x000ea40008000a00 */
[----:B--2---:R-:W-:-:S04]  /*0180*/  UISETP.NE.U32.AND UP0, UPT, UR6, URZ, UPT ;  /* 0x000000ff0600728c */ /* 0x004fc8000bf05070 */
[----:B------:R-:W-:-:S09]  /*0190*/  UISETP.NE.AND.EX UP0, UPT, UR7, URZ, UPT, UP0 ;  /* 0x000000ff0700728c */ /* 0x000fd2000bf05300 */
[----:B------:R-:W-:Y:S05]  /*01a0*/  BRA.U UP0, `(.L_x_2) ;  /* 0x0000000100247547 */ /* 0x000fea000b800000 */
[----:B------:R-:W2:Y:S02]  /*01b0*/  LDCU.64 UR6, c[0x0][0x8a8] ;  /* 0x00011500ff0677ac */ /* 0x000ea40008000a00 */
[----:B--2---:R-:W-:-:S04]  /*01c0*/  UISETP.NE.U32.AND UP0, UPT, UR6, URZ, UPT ;  /* 0x000000ff0600728c */ /* 0x004fc8000bf05070 */
[----:B------:R-:W-:-:S09]  /*01d0*/  UISETP.NE.AND.EX UP0, UPT, UR7, URZ, UPT, UP0 ;  /* 0x000000ff0700728c */ /* 0x000fd2000bf05300 */
[----:B------:R-:W-:Y:S05]  /*01e0*/  BRA.U !UP0, `(.L_x_3) ;  /* 0x00000001080c7547 */ /* 0x000fea000b800000 */
[----:B-1----:R-:W1:Y:S02]  /*01f0*/  LDC.64 R2, c[0x0][0x8a8] ;  /* 0x00022a00ff027b82 */ /* 0x002e640000000a00 */
[----:B-1----:R2:W5:Y:S01]  /*0200*/  LDG.E R47, desc[UR46][R2.64] ;  /* 0x0000002e022f7981 */ /* 0x002562000c1e1900 */
[----:B------:R-:W-:Y:S05]  /*0210*/  BRA `(.L_x_2) ;  /* 0x0000000000087947 */ /* 0x000fea0003800000 */
.L_x_3:
[----:B------:R-:W2:Y:S02]  /*0220*/  LDCU UR6, c[0x0][0x8a0] ;  /* 0x00011400ff0677ac */ /* 0x000ea40008000800 */
[----:B--2---:R-:W-:Y:S02]  /*0230*/  MOV R47, UR6 ;  /* 0x00000006002f7c02 */ /* 0x004fe40008000f00 */
.L_x_2:
[----:B------:R-:W-:Y:S01]  /*0240*/  IMAD.U32 R0, RZ, RZ, UR8 ;  /* 0x00000008ff007e24 */ /* 0x000fe2000f8e00ff */
[----:B------:R-:W-:Y:S04]  /*0250*/  BSSY.RECONVERGENT B0, `(.L_x_4) ;  /* 0x000000c000007945 */ /* 0x000fe80003800200 */
[C---:B------:R-:W-:Y:S02]  /*0260*/  ISETP.NE.OR P1, PT, R0.reuse, 0x1, !P5 ;  /* 0x000000010000780c */ /* 0x040fe40006f25670 */
[----:B------:R-:W-:-:S11]  /*0270*/  ISETP.NE.OR P0, PT, R0, 0x3, !P5 ;  /* 0x000000030000780c */ /* 0x000fd60006f05670 */
[----:B------:R-:W-:Y:S05]  /*0280*/  @P1 BRA `(.L_x_5) ;  /* 0x0000000000201947 */ /* 0x000fea0003800000 */
[----:B------:R-:W3:Y:S02]  /*0290*/  LDCU.64 UR6, c[0x0][0x348] ;  /* 0x00006900ff0677ac */ /* 0x000ee40008000a00 */
[----:B---3--:R-:W-:Y:S02]  /*02a0*/  UIADD3 UR10, UP1, UPT, UR6, 0x80, URZ ;  /* 0x00000080060a7890 */ /* 0x008fe4000ff3e0ff */
[----:B------:R-:W-:Y:S02]  /*02b0*/  UIADD3 UR6, UP0, UPT, UR6, 0x180, URZ ;  /* 0x0000018006067890 */ /* 0x000fe4000ff1e0ff */
[----:B------:R-:W-:Y:S02]  /*02c0*/  UIADD3.X UR11, UPT, UPT, URZ, UR7, URZ, UP1, !UPT ;  /* 0x00000007ff0b7290 */ /* 0x000fe40008ffe4ff */
[----:B------:R-:W-:-:S07]  /*02d0*/  UIADD3.X UR7, UPT, UPT, URZ, UR7, URZ, UP0, !UPT ;  /* 0x00000007ff077290 */ /* 0x000fce00087fe4ff */
[----:B------:R3:W-:Y:S02]  /*02e0*/  UTMACCTL.PF [UR10] ;  /* 0x000000000a0079b9 */ /* 0x0007e40008040000 */
[----:B------:R3:W-:Y:S02]  /*02f0*/  UTMACCTL.PF [UR6] ;  /* 0x00000000060079b9 */ /* 0x0007e40008040000 */
[----:B---3--:R-:W-:Y:S01]  /*0300*/  NOP ;  /* 0x0000000000007918 */ /* 0x008fe20000000000 */
.L_x_5:
[----:B------:R-:W-:Y:S05]  /*0310*/  BSYNC.RECONVERGENT B0 ;  /* 0x0000000000007941 */ /* 0x000fea0003800200 */
.L_x_4:
[----:B------:R-:W-:Y:S04]  /*0320*/  BSSY.RECONVERGENT B0, `(.L_x_6) ;  /* 0x000000a000007945 */ /* 0x000fe80003800200 */
        /* <DEDUP_REMOVED lines=9> */
.L_x_7:
[----:B------:R-:W-:Y:S05]  /*03c0*/  BSYNC.RECONVERGENT B0 ;  /* 0x0000000000007941 */ /* 0x000fea0003800200 */
.L_x_6:
[----:B------:R-:W3:Y:S01]  /*03d0*/  LDCU.64 UR6, c[0x0][0x888] ;  /* 0x00011100ff0677ac */ /* 0x000ee20008000a00 */
[----:B------:R-:W-:Y:S02]  /*03e0*/  UISETP.EQ.U32.AND UP1, UPT, UR4, URZ, UPT ;  /* 0x000000ff0400728c */ /* 0x000fe4000bf22070 */
[----:B------:R-:W-:Y:S02]  /*03f0*/  UPLOP3.LUT UP2, UPT, UPT, UPT, UPT, 0x80, 0x8 ;  /* 0x000000000008789c */ /* 0x000fe40003f4f070 */
[----:B---3--:R-:W-:-:S04]  /*0400*/  UISETP.NE.U32.AND UP0, UPT, UR6, URZ, UPT ;  /* 0x000000ff0600728c */ /* 0x008fc8000bf05070 */
[----:B------:R-:W-:-:S04]  /*0410*/  UISETP.NE.AND.EX UP0, UPT, UR7, URZ, UPT, UP0 ;  /* 0x000000ff0700728c */ /* 0x000fc8000bf05300 */
[----:B------:R-:W-:-:S04]  /*0420*/  UISETP.EQ.OR.EX UP3, UPT, UR5, URZ, !UP0, UP1 ;  /* 0x000000ff0500728c */ /* 0x000fc8000c762710 */
[----:B------:R-:W-:-:S05]  /*0430*/  UP2UR UR50, UPR, URZ, 0x8 ;  /* 0x00000008ff327883 */ /* 0x000fca0008000000 */
[----:B------:R-:W-:Y:S07]  /*0440*/  BRA.U !UP3, `(.L_x_8) ;  /* 0x000000010b207547 */ /* 0x000fee000b800000 */
[----:B------:R-:W-:Y:S01]  /*0450*/  UISETP.NE.U32.AND UP2, UPT, UR4, URZ, UPT ;  /* 0x000000ff0400728c */ /* 0x000fe2000bf45070 */
[----:B-----5:R-:W-:Y:S01]  /*0460*/  FSETP.NEU.AND P0, PT, R49, RZ, PT ;  /* 0x000000ff3100720b */ /* 0x020fe20003f0d000 */
[----:B------:R-:W-:Y:S02]  /*0470*/  USEL UR4, URZ, 0xffffffff, UP0 ;  /* 0xffffffffff047887 */ /* 0x000fe40008000000 */
[----:B------:R-:W-:-:S10]  /*0480*/  UISETP.NE.AND.EX UP2, UPT, UR5, URZ, UPT, UP2 ;  /* 0x000000ff0500728c */ /* 0x000fd4000bf45320 */
[----:B------:R-:W-:Y:S01]  /*0490*/  VOTEU.ANY UP1, P0 ;  /* 0x0000000000ff7886 */ /* 0x000fe20000020100 */
[----:B------:R-:W-:-:S04]  /*04a0*/  @!UP2 USEL UR4, URZ, 0xffffffff, UP1 ;  /* 0xffffffffff04a887 */ /* 0x000fc80008800000 */
[----:B------:R-:W-:-:S04]  /*04b0*/  ULOP3.LUT UR4, UR4, 0x1, URZ, 0xc0, !UPT ;  /* 0x0000000104047892 */ /* 0x000fc8000f8ec0ff */
[----:B------:R-:W-:-:S11]  /*04c0*/  UISETP.NE.U32.AND UP2, UPT, UR4, 0x1, UPT ;  /* 0x000000010400788c */ /* 0x000fd6000bf45070 */
.L_x_8:
[----:B-12---:R-:W1:Y:S01]  /*04d0*/  SHFL.IDX PT, R2, R101, RZ, 0x1f ;  /* 0x00001fff65027589 */ /* 0x006e6200000e0000 */
[----:B------:R-:W-:-:S04]  /*04e0*/  UISETP.NE.AND UP1, UPT, UR8, 0x2, UPT ;  /* 0x000000020800788c */ /* 0x000fc8000bf25270 */
[----:B------:R-:W-:Y:S01]  /*04f0*/  USEL UR6, URZ, 0x1, UP1 ;  /* 0x00000001ff067887 */ /* 0x000fe20008800000 */
[----:B-1----:R-:W-:-:S13]  /*0500*/  ISETP.NE.AND P0, PT, R2, RZ, PT ;  /* 0x000000ff0200720c */ /* 0x002fda0003f05270 */
[----:B------:R-:W-:Y:S05]  /*0510*/  @P0 BRA `(.L_x_9) ;  /* 0x0000000000400947 */ /* 0x000fea0003800000 */
[----:B------:R-:W1:Y:S01]  /*0520*/  S2UR UR5, SR_CgaCtaId ;  /* 0x00000000000579c3 */ /* 0x000e620000008800 */
[----:B------:R-:W-:Y:S01]  /*0530*/  UMOV UR7, 0x400 ;  /* 0x0000040000077882 */ /* 0x000fe20000000000 */
[----:B------:R-:W-:Y:S01]  /*0540*/  UMOV UR4, 0x1 ;  /* 0x0000000100047882 */ /* 0x000fe20000000000 */
[----:B------:R-:W-:Y:S01]  /*0550*/  ELECT P0, URZ, PT ;  /* 0x0000000000ff782f */ /* 0x000fe20003800000 */
[----:B------:R-:W-:-:S04]  /*0560*/  UIADD3 UR10, UPT, UPT, -UR4, 0x100000, URZ ;  /* 0x00100000040a7890 */ /* 0x000fc8000fffe1ff */
[----:B------:R-:W-:Y:S02]  /*0570*/  USHF.L.U32 UR11, UR10, 0xb, URZ ;  /* 0x0000000b0a0b7899 */ /* 0x000fe400080006ff */
[----:B------:R-:W-:Y:S02]  /*0580*/  USHF.L.U32 UR10, UR10, 0x1, URZ ;  /* 0x000000010a0a7899 */ /* 0x000fe400080006ff */
[----:B-1----:R-:W-:Y:S01]  /*0590*/  ULEA UR5, UR5, UR7, 0x18 ;  /* 0x0000000705057291 */ /* 0x002fe2000f8ec0ff */
[----:B------:R-:W1:Y:S11]  /*05a0*/  FENCE.VIEW.ASYNC.S ;  /* 0x00000000000073c6 */ /* 0x000e760000000000 */
[----:B-1----:R1:W2:Y:S01]  /*05b0*/  SYNCS.EXCH.64 URZ, [UR5], UR10 ;  /* 0x0000000a05ff75b2 */ /* 0x0022a20008000100 */
[----:B------:R1:W3:Y:S01]  /*05c0*/  SYNCS.EXCH.64 URZ, [UR5+0x18], UR10 ;  /* 0x0000180a05ff75b2 */ /* 0x0002e20008000100 */
[----:B------:R1:W4:Y:S01]  /*05d0*/  SYNCS.EXCH.64 URZ, [UR5+0x8], UR10 ;  /* 0x0000080a05ff75b2 */ /* 0x0003220008000100 */
[----:B------:R1:W1:Y:S01]  /*05e0*/  SYNCS.EXCH.64 URZ, [UR5+0x20], UR10 ;  /* 0x0000200a05ff75b2 */ /* 0x0002620008000100 */
[----:B------:R1:W1:Y:S01]  /*05f0*/  SYNCS.EXCH.64 URZ, [UR5+0x10], UR10 ;  /* 0x0000100a05ff75b2 */ /* 0x0002620008000100 */
[----:B------:R1:W1:Y:S01]  /*0600*/  SYNCS.EXCH.64 URZ, [UR5+0x28], UR10 ;  /* 0x0000280a05ff75b2 */ /* 0x0002620008000100 */
[----:B------:R-:W-:Y:S01]  /*0610*/  NOP ;  /* 0x0000000000007918 */ /* 0x000fe20000000000 */
.L_x_9:
[----:B------:R-:W2:Y:S01]  /*0620*/  SHFL.IDX PT, R2, R101, RZ, 0x1f ;  /* 0x00001fff65027589 */ /* 0x000ea200000e0000 */
[----:B------:R-:W-:Y:S01]  /*0630*/  NOP ;  /* 0x0000000000007918 */ /* 0x000fe20000000000 */
[----:B--2---:R-:W-:-:S13]  /*0640*/  ISETP.NE.AND P0, PT, R2, 0x1, PT ;  /* 0x000000010200780c */ /* 0x004fda0003f05270 */
[----:B------:R-:W-:Y:S05]  /*0650*/  @P0 BRA `(.L_x_10) ;  /* 0x0000000000480947 */ /* 0x000fea0003800000 */
[----:B------:R-:W2:Y:S01]  /*0660*/  S2UR UR7, SR_CgaCtaId ;  /* 0x00000000000779c3 */ /* 0x000ea20000008800 */
[----:B------:R-:W-:Y:S01]  /*0670*/  UMOV UR9, 0x400 ;  /* 0x0000040000097882 */ /* 0x000fe20000000000 */
[----:B-1----:R-:W-:Y:S01]  /*0680*/  UMOV UR5, 0x20 ;  /* 0x0000002000057882 */ /* 0x002fe20000000000 */
[----:B------:R-:W-:Y:S01]  /*0690*/  UMOV UR4, 0x80 ;  /* 0x0000008000047882 */ /* 0x000fe20000000000 */
[----:B------:R-:W-:-:S04]  /*06a0*/  UIADD3 UR10, UPT, UPT, -UR5, 0x100000, URZ ;  /* 0x00100000050a7890 */ /* 0x000fc8000fffe1ff */
[----:B------:R-:W-:Y:S02]  /*06b0*/  USHF.L.U32 UR11, UR10, 0xb, URZ ;  /* 0x0000000b0a0b7899 */ /* 0x000fe400080006ff */
[----:B------:R-:W-:Y:S02]  /*06c0*/  USHF.L.U32 UR10, UR10, 0x1, URZ ;  /* 0x000000010a0a7899 */ /* 0x000fe400080006ff */
[----:B------:R-:W-:-:S04]  /*06d0*/  UIADD3 UR4, UPT, UPT, -UR4, 0x100000, URZ ;  /* 0x0010000004047890 */ /* 0x000fc8000fffe1ff */
[----:B------:R-:W-:Y:S02]  /*06e0*/  USHF.L.U32 UR5, UR4, 0xb, URZ ;  /* 0x0000000b04057899 */ /* 0x000fe400080006ff */
[----:B------:R-:W-:Y:S01]  /*06f0*/  USHF.L.U32 UR4, UR4, 0x1, URZ ;  /* 0x0000000104047899 */ /* 0x000fe200080006ff */
[----:B------:R-:W-:Y:S01]  /*0700*/  ELECT P0, URZ, PT ;  /* 0x0000000000ff782f */ /* 0x000fe20003800000 */
[----:B--2---:R-:W-:Y:S01]  /*0710*/  ULEA UR7, UR7, UR9, 0x18 ;  /* 0x0000000907077291 */ /* 0x004fe2000f8ec0ff */
[----:B------:R-:W1:Y:S11]  /*0720*/  FENCE.VIEW.ASYNC.S ;  /* 0x00000000000073c6 */ /* 0x000e760000000000 */
[----:B-1----:R2:W1:Y:S01]  /*0730*/  SYNCS.EXCH.64 URZ, [UR7+0x30], UR10 ;  /* 0x0000300a07ff75b2 */ /* 0x0024620008000100 */
[----:B------:R2:W1:Y:S01]  /*0740*/  SYNCS.EXCH.64 URZ, [UR7+0x40], UR4 ;  /* 0x0000400407ff75b2 */ /* 0x0004620008000100 */
[----:B------:R2:W1:Y:S01]  /*0750*/  SYNCS.EXCH.64 URZ, [UR7+0x38], UR10 ;  /* 0x0000380a07ff75b2 */ /* 0x0004620008000100 */
[----:B------:R2:W1:Y:S02]  /*0760*/  SYNCS.EXCH.64 URZ, [UR7+0x48], UR4 ;  /* 0x0000480407ff75b2 */ /* 0x0004640008000100 */
[----:B--2---:R-:W-:Y:S01]  /*0770*/  NOP ;  /* 0x0000000000007918 */ /* 0x004fe20000000000 */
.L_x_10:
[----:B------:R-:W2:Y:S01]  /*0780*/  SHFL.IDX PT, R2, R101, RZ, 0x1f ;  /* 0x00001fff65027589 */ /* 0x000ea200000e0000 */
[----:B------:R-:W-:Y:S01]  /*0790*/  NOP ;  /* 0x0000000000007918 */ /* 0x000fe20000000000 */
[----:B--2---:R-:W-:-:S13]  /*07a0*/  ISETP.NE.AND P0, PT, R2, 0x3, PT ;  /* 0x000000030200780c */ /* 0x004fda0003f05270 */
[----:B------:R-:W-:Y:S05]  /*07b0*/  @P0 BRA `(.L_x_11) ;  /* 0x0000000000300947 */ /* 0x000fea0003800000 */
[----:B-1----:R-:W1:Y:S01]  /*07c0*/  S2UR UR5, SR_CgaCtaId ;  /* 0x00000000000579c3 */ /* 0x002e620000008800 */
        /* <DEDUP_REMOVED lines=8> */
[----:B-1----:R2:W1:Y:S01]  /*0850*/  SYNCS.EXCH.64 URZ, [UR5+0x50], UR10 ;  /* 0x0000500a05ff75b2 */ /* 0x0024620008000100 */
[----:B------:R2:W1:Y:S02]  /*0860*/  SYNCS.EXCH.64 URZ, [UR5+0x58], UR10 ;  /* 0x0000580a05ff75b2 */ /* 0x0004640008000100 */
[----:B--2---:R-:W-:Y:S01]  /*0870*/  NOP ;  /* 0x0000000000007918 */ /* 0x004fe20000000000 */
.L_x_11:
[----:B------:R-:W2:Y:S01]  /*0880*/  SHFL.IDX PT, R2, R101, RZ, 0x1f ;  /* 0x00001fff65027589 */ /* 0x000ea200000e0000 */
[----:B------:R-:W-:Y:S01]  /*0890*/  NOP ;  /* 0x0000000000007918 */ /* 0x000fe20000000000 */
[----:B--2---:R-:W-:-:S13]  /*08a0*/  ISETP.NE.AND P0, PT, R2, 0x4, PT ;  /* 0x000000040200780c */ /* 0x004fda0003f05270 */
[----:B------:R-:W-:Y:S05]  /*08b0*/  @P0 BRA `(.L_x_12) ;  /* 0x00000000004c0947 */ /* 0x000fea0003800000 */
[----:B-1----:R-:W1:Y:S01]  /*08c0*/  S2UR UR5, SR_CgaCtaId ;  /* 0x00000000000579c3 */ /* 0x002e620000008800 */
[----:B------:R-:W-:Y:S01]  /*08d0*/  UMOV UR9, 0x100 ;  /* 0x0000010000097882 */ /* 0x000fe20000000000 */
[----:B------:R-:W-:Y:S01]  /*08e0*/  UMOV UR7, 0x400 ;  /* 0x0000040000077882 */ /* 0x000fe20000000000 */
[----:B------:R-:W-:Y:S01]  /*08f0*/  USEL UR9, UR9, 0xe0, UP2 ;  /* 0x000000e009097887 */ /* 0x000fe20009000000 */
[----:B------:R-:W-:Y:S01]  /*0900*/  UMOV UR4, 0x1 ;  /* 0x0000000100047882 */ /* 0x000fe20000000000 */
[----:B------:R-:W-:Y:S01]  /*0910*/  ELECT P0, URZ, PT ;  /* 0x0000000000ff782f */ /* 0x000fe20003800000 */
[----:B------:R-:W-:-:S04]  /*0920*/  UIADD3 UR10, UPT, UPT, -UR4, 0x100000, URZ ;  /* 0x00100000040a7890 */ /* 0x000fc8000fffe1ff */
[----:B------:R-:W-:Y:S02]  /*0930*/  USHF.L.U32 UR11, UR10, 0xb, URZ ;  /* 0x0000000b0a0b7899 */ /* 0x000fe400080006ff */
[----:B------:R-:W-:Y:S02]  /*0940*/  USHF.L.U32 UR10, UR10, 0x1, URZ ;  /* 0x000000010a0a7899 */ /* 0x000fe400080006ff */
[----:B------:R-:W-:-:S04]  /*0950*/  UIADD3 UR12, UPT, UPT, -UR9, 0x100000, URZ ;  /* 0x00100000090c7890 */ /* 0x000fc8000fffe1ff */
[----:B------:R-:W-:Y:S02]  /*0960*/  USHF.L.U32 UR13, UR12, 0xb, URZ ;  /* 0x0000000b0c0d7899 */ /* 0x000fe400080006ff */
[----:B------:R-:W-:Y:S02]  /*0970*/  USHF.L.U32 UR12, UR12, 0x1, URZ ;  /* 0x000000010c0c7899 */ /* 0x000fe400080006ff */
[----:B-1----:R-:W-:Y:S01]  /*0980*/  ULEA UR5, UR5, UR7, 0x18 ;  /* 0x0000000705057291 */ /* 0x002fe2000f8ec0ff */
[----:B------:R-:W1:Y:S11]  /*0990*/  FENCE.VIEW.ASYNC.S ;  /* 0x00000000000073c6 */ /* 0x000e760000000000 */
[----:B-1----:R2:W1:Y:S01]  /*09a0*/  SYNCS.EXCH.64 URZ, [UR5+0x60], UR10 ;  /* 0x0000600a05ff75b2 */ /* 0x0024620008000100 */
[----:B------:R2:W1:Y:S01]  /*09b0*/  SYNCS.EXCH.64 URZ, [UR5+0x70], UR12 ;  /* 0x0000700c05ff75b2 */ /* 0x0004620008000100 */
[----:B------:R2:W1:Y:S01]  /*09c0*/  SYNCS.EXCH.64 URZ, [UR5+0x68], UR10 ;  /* 0x0000680a05ff75b2 */ /* 0x0004620008000100 */
[----:B------:R2:W1:Y:S02]  /*09d0*/  SYNCS.EXCH.64 URZ, [UR5+0x78], UR12 ;  /* 0x0000780c05ff75b2 */ /* 0x0004640008000100 */
[----:B--2---:R-:W-:Y:S01]  /*09e0*/  NOP ;  /* 0x0000000000007918 */ /* 0x004fe20000000000 */
.L_x_12:
        /* <DEDUP_REMOVED lines=20> */
[----:B------:R2:W1:Y:S01]  /*0b30*/  SYNCS.EXCH.64 URZ, [UR7+0xa8], UR4 ;  /* 0x0000a80407ff75b2 */ /* 0x0004620008000100 */
[----:B------:R2:W1:Y:S01]  /*0b40*/  SYNCS.EXCH.64 URZ, [UR7+0x90], UR10 ;  /* 0x0000900a07ff75b2 */ /* 0x0004620008000100 */
[----:B------:R2:W1:Y:S01]  /*0b50*/  SYNCS.EXCH.64 URZ, [UR7+0xb0], UR4 ;  /* 0x0000b00407ff75b2 */ /* 0x0004620008000100 */
[----:B------:R2:W1:Y:S01]  /*0b60*/  SYNCS.EXCH.64 URZ, [UR7+0x98], UR10 ;  /* 0x0000980a07ff75b2 */ /* 0x0004620008000100 */
[----:B------:R2:W1:Y:S02]  /*0b70*/  SYNCS.EXCH.64 URZ, [UR7+0xb8], UR4 ;  /* 0x0000b80407ff75b2 */ /* 0x0004640008000100 */
[----:B--2---:R-:W-:Y:S01]  /*0b80*/  NOP ;  /* 0x0000000000007918 */ /* 0x004fe20000000000 */
.L_x_13:
        /* <DEDUP_REMOVED lines=18> */
.L_x_14:
[----:B-1----:R-:W1:Y:S01]  /*0cb0*/  S2UR UR5, SR_CTAID.X ;  /* 0x00000000000579c3 */ /* 0x002e620000002500 */
[----:B------:R-:W-:-:S05]  /*0cc0*/  CS2R.32 R96, SR_CgaSize ;  /* 0x0000000000607805 */ /* 0x000fca0000008a00 */
[----:B------:R-:W-:-:S05]  /*0cd0*/  IMAD R96, R96, -0xa0, RZ ;  /* 0xffffff6060607824 */ /* 0x000fca00078e02ff */
[----:B------:R-:W-:-:S14]  /*0ce0*/  R2UR UR9, R96 ;  /* 0x00000000600972ca */ /* 0x000fdc00000e0000 */
[----:B------:R-:W2:Y:S01]  /*0cf0*/  LDCU UR9, c[0x0][UR9+0x2b0] ;  /* 0x00005600090977ac */ /* 0x000ea20008000800 */
[----:B------:R-:W-:Y:S01]  /*0d00*/  NOP ;  /* 0x0000000000007918 */ /* 0x000fe20000000000 */
[----:B------:R-:W-:-:S05]  /*0d10*/  CS2R.32 R96, SR_CgaSize ;  /* 0x0000000000607805 */ /* 0x000fca0000008a00 */
[----:B------:R-:W-:-:S05]  /*0d20*/  IMAD R96, R96, -0xa0, RZ ;  /* 0xffffff6060607824 */ /* 0x000fca00078e02ff */
[----:B------:R-:W-:-:S14]  /*0d30*/  R2UR UR7, R96 ;  /* 0x00000000600772ca */ /* 0x000fdc00000e0000 */
[----:B------:R-:W3:Y:S01]  /*0d40*/  LDCU UR7, c[0x0][UR7+0x2b4] ;  /* 0x00005680070777ac */ /* 0x000ee20008000800 */
[----:B------:R-:W4:Y:S08]  /*0d50*/  S2UR UR4, SR_CTAID.Y ;  /* 0x00000000000479c3 */ /* 0x000f300000002600 */
[----:B------:R-:W3:Y:S01]  /*0d60*/  LDC R9, c[0x0][0xb24] ;  /* 0x0002c900ff097b82 */ /* 0x000ee20000000800 */
[----:B-1----:R-:W-:-:S02]  /*0d70*/  I2FP.F32.U32 R4, UR5 ;  /* 0x0000000500047c45 */ /* 0x002fc40008201000 */
[----:B------:R-:W-:-:S05]  /*0d80*/  CS2R.32 R5, SR_CgaSize ;  /* 0x0000000000057805 */ /* 0x000fca0000008a00 */
[----:B------:R-:W-:-:S06]  /*0d90*/  IMAD R5, R5, -0xa0, RZ ;  /* 0xffffff6005057824 */ /* 0x000fcc00078e02ff */
[----:B------:R-:W1:Y:S01]  /*0da0*/  LDC R5, c[0x0][R5+0x2a0] ;  /* 0x0000a80005057b82 */ /* 0x000e620000000800 */
[----:B------:R-:W-:Y:S01]  /*0db0*/  MOV R21, UR5 ;  /* 0x0000000500157c02 */ /* 0x000fe20008000f00 */
[----:B--2---:R-:W-:Y:S01]  /*0dc0*/  FMUL R4, R4, UR9 ;  /* 0x0000000904047c20 */ /* 0x004fe20008400000 */
[----:B----4-:R-:W-:Y:S02]  /*0dd0*/  I2FP.F32.U32 R2, UR4 ;  /* 0x0000000400027c45 */ /* 0x010fe40008201000 */
[----:B------:R-:W-:-:S05]  /*0de0*/  CS2R.32 R3, SR_CgaSize ;  /* 0x0000000000037805 */ /* 0x000fca0000008a00 */
[----:B------:R-:W-:-:S06]  /*0df0*/  IMAD R3, R3, -0xa0, RZ ;  /* 0xffffff6003037824 */ /* 0x000fcc00078e02ff */
[----:B------:R-:W2:Y:S01]  /*0e00*/  LDC R3, c[0x0][R3+0x2a4] ;  /* 0x0000a90003037b82 */ /* 0x000ea20000000800 */
[----:B------:R-:W4:Y:S01]  /*0e10*/  F2I.U32.TRUNC.NTZ R96, R4 ;  /* 0x0000000400607305 */ /* 0x000f22000020f000 */
[----:B------:R-:W-:Y:S01]  /*0e20*/  MOV R20, UR4 ;  /* 0x0000000400147c02 */ /* 0x000fe20008000f00 */
[----:B---3--:R-:W-:-:S05]  /*0e30*/  FMUL R2, R2, UR7 ;  /* 0x0000000702027c20 */ /* 0x008fca0008400000 */
[----:B------:R-:W-:Y:S01]  /*0e40*/  BAR.SYNC.DEFER_BLOCKING 0x0 ;  /* 0x0000000000007b1d */ /* 0x000fe20000010000 */
[----:B------:R-:W-:-:S05]  /*0e50*/  ISETP.GE.AND P0, PT, R9, 0x1, PT ;  /* 0x000000010900780c */ /* 0x000fca0003f06270 */
[----:B------:R-:W3:Y:S02]  /*0e60*/  F2I.U32.TRUNC.NTZ R94, R2 ;  /* 0x00000002005e7305 */ /* 0x000ee4000020f000 */
[----:B------:R-:W2:Y:S01]  /*0e70*/  S2UR UR36, SR_CTAID.Z ;  /* 0x00000000002479c3 */ /* 0x000ea20000002700 */
[----:B----4-:R-:W-:-:S05]  /*0e80*/  IADD3 R96, PT, PT, -R96, RZ, RZ ;  /* 0x000000ff60607210 */ /* 0x010fca0007ffe1ff */
[----:B-1----:R-:W-:Y:S01]  /*0e90*/  IMAD R96, R5, R96, UR5 ;  /* 0x0000000505607e24 */ /* 0x002fe2000f8e0260 */
[----:B---3--:R-:W-:-:S05]  /*0ea0*/  IADD3 R94, PT, PT, -R94, RZ, RZ ;  /* 0x000000ff5e5e7210 */ /* 0x008fca0007ffe1ff */
[----:B--2---:R-:W-:Y:S01]  /*0eb0*/  IMAD R94, R3, R94, UR4 ;  /* 0x00000004035e7e24 */ /* 0x004fe2000f8e025e */
[----:B------:R-:W-:Y:S06]  /*0ec0*/  @!P0 BRA `(.L_x_15) ;  /* 0x0000000000b88947 */ /* 0x000fec0003800000 */
[----:B------:R-:W1:Y:S01]  /*0ed0*/  LDC.64 R4, c[0x0][0xb18] ;  /* 0x0002c600ff047b82 */ /* 0x000e620000000a00 */
[----:B------:R-:W-:-:S07]  /*0ee0*/  ISETP.NE.AND P0, PT, R9, 0x1, PT ;  /* 0x000000010900780c */ /* 0x000fce0003f05270 */
[----:B------:R-:W2:Y:S08]  /*0ef0*/  LDC R10, c[0x0][0xb0c] ;  /* 0x0002c300ff0a7b82 */ /* 0x000eb00000000800 */
[----:B------:R-:W3:Y:S08]  /*0f00*/  LDC R11, c[0x0][0x370] ;  /* 0x0000dc00ff0b7b82 */ /* 0x000ef00000000800 */
[----:B------:R-:W4:Y:S01]  /*0f10*/  LDC R12, c[0x0][0x374] ;  /* 0x0000dd00ff0c7b82 */ /* 0x000f220000000800 */
[----:B-1----:R-:W-:-:S07]  /*0f20*/  ISETP.NE.AND P1, PT, R4, 0x1, PT ;  /* 0x000000010400780c */ /* 0x002fce0003f25270 */
[----:B------:R-:W3:Y:S01]  /*0f30*/  LDC.64 R6, c[0x0][0xb10] ;  /* 0x0002c400ff067b82 */ /* 0x000ee20000000a00 */
[----:B--2---:R-:W-:-:S07]  /*0f40*/  ISETP.NE.AND P2, PT, R10, 0x1, PT ;  /* 0x000000010a00780c */ /* 0x004fce0003f45270 */
[----:B------:R-:W1:Y:S08]  /*0f50*/  LDC R8, c[0x0][0xb20] ;  /* 0x0002c800ff087b82 */ /* 0x000e700000000800 */
[----:B------:R-:W2:Y:S01]  /*0f60*/  LDC.64 R2, c[0x0][0xb28] ;  /* 0x0002ca00ff027b82 */ /* 0x000ea20000000a00 */
[----:B----4-:R-:W-:-:S04]  /*0f70*/  IMAD.HI.U32 R13, R12, R5, RZ ;  /* 0x000000050c0d7227 */ /* 0x010fc800078e00ff */
[----:B------:R-:W-:-:S04]  /*0f80*/  IMAD.HI.U32 R5, R20, R5, RZ ;  /* 0x0000000514057227 */ /* 0x000fc800078e00ff */
[----:B---3--:R-:W-:-:S04]  /*0f90*/  IMAD.HI.U32 R14, R11, R6, RZ ;  /* 0x000000060b0e7227 */ /* 0x008fc800078e00ff */
[C---:B------:R-:W-:Y:S01]  /*0fa0*/  IMAD.HI.U32 R16, R21.reuse, R6, RZ ;  /* 0x0000000615107227 */ /* 0x040fe200078e00ff */
[-C--:B------:R-:W-:Y:S02]  /*0fb0*/  @P2 SHF.R.U32.HI R11, RZ, R7.reuse, R14 ;  /* 0x00000007ff0b2219 */ /* 0x080fe4000001160e */
[-C--:B-1----:R-:W-:Y:S02]  /*0fc0*/  @P1 SHF.R.U32.HI R12, RZ, R8.reuse, R13 ;  /* 0x00000008ff0c1219 */ /* 0x082fe4000001160d */
[----:B------:R-:W-:Y:S02]  /*0fd0*/  SHF.R.U32.HI R5, RZ, R8, R5 ;  /* 0x00000008ff057219 */ /* 0x000fe40000011605 */
[----:B------:R-:W-:Y:S02]  /*0fe0*/  SHF.R.U32.HI R16, RZ, R7, R16 ;  /* 0x00000007ff107219 */ /* 0x000fe40000011610 */
[----:B------:R-:W-:Y:S01]  /*0ff0*/  SEL R5, R20, R5, !P1 ;  /* 0x0000000514057207 */ /* 0x000fe20004800000 */
[----:B--2---:R-:W-:Y:S01]  /*1000*/  IMAD.HI.U32 R14, R12, R2, RZ ;  /* 0x000000020c0e7227 */ /* 0x004fe200078e00ff */
[----:B------:R-:W-:-:S02]  /*1010*/  SEL R7, R21, R16, !P2 ;  /* 0x0000001015077207 */ /* 0x000fc40005000000 */
[----:B------:R-:W-:Y:S01]  /*1020*/  IADD3 R13, PT, PT, -R5, RZ, RZ ;  /* 0x000000ff050d7210 */ /* 0x000fe20007ffe1ff */
[----:B------:R-:W-:Y:S01]  /*1030*/  IMAD.HI.U32 R6, R11, R2, RZ ;  /* 0x000000020b067227 */ /* 0x000fe200078e00ff */
[----:B------:R-:W-:-:S03]  /*1040*/  @P0 SHF.R.U32.HI R12, RZ, R3, R14 ;  /* 0x00000003ff0c0219 */ /* 0x000fc6000001160e */
[----:B------:R-:W-:Y:S01]  /*1050*/  IMAD R13, R4, R13, R20 ;  /* 0x0000000d040d7224 */ /* 0x000fe200078e0214 */
[----:B------:R-:W-:Y:S01]  /*1060*/  @P0 SHF.R.U32.HI R11, RZ, R3, R6 ;  /* 0x00000003ff0b0219 */ /* 0x000fe20000011606 */
[----:B------:R-:W-:-:S04]  /*1070*/  IMAD R12, R12, R9, RZ ;  /* 0x000000090c0c7224 */ /* 0x000fc800078e02ff */
[----:B------:R-:W-:Y:S01]  /*1080*/  IMAD R6, R11, R9, RZ ;  /* 0x000000090b067224 */ /* 0x000fe200078e02ff */
[----:B------:R-:W-:-:S04]  /*1090*/  ISETP.GE.AND P1, PT, R5, R12, PT ;  /* 0x0000000c0500720c */ /* 0x000fc80003f26270 */
[----:B------:R-:W-:Y:S01]  /*10a0*/  ISETP.GE.OR P1, PT, R7, R6, P1 ;  /* 0x000000060700720c */ /* 0x000fe20000f26670 */
[----:B------:R-:W-:-:S05]  /*10b0*/  IMAD.HI.U32 R6, R5, R2, RZ ;  /* 0x0000000205067227 */ /* 0x000fca00078e00ff */
[----:B------:R-:W-:-:S04]  /*10c0*/  SHF.R.U32.HI R6, RZ, R3, R6 ;  /* 0x00000003ff067219 */ /* 0x000fc80000011606 */
[----:B------:R-:W-:-:S03]  /*10d0*/  SEL R6, R5, R6, !P0 ;  /* 0x0000000605067207 */ /* 0x000fc60004000000 */
[----:B------:R-:W-:Y:S01]  /*10e0*/  @!P1 IMAD.HI.U32 R8, R7, R2, RZ ;  /* 0x0000000207089227 */ /* 0x000fe200078e00ff */
[----:B------:R-:W-:-:S04]  /*10f0*/  IADD3 R2, PT, PT, -R6, RZ, RZ ;  /* 0x000000ff06027210 */ /* 0x000fc80007ffe1ff */
[----:B------:R-:W-:Y:S01]  /*1100*/  @!P1 SHF.R.U32.HI R8, RZ, R3, R8 ;  /* 0x00000003ff089219 */ /* 0x000fe20000011608 */
[----:B------:R-:W-:-:S03]  /*1110*/  IMAD R2, R9, R2, R5 ;  /* 0x0000000209027224 */ /* 0x000fc600078e0205 */
[----:B------:R-:W-:-:S05]  /*1120*/  @!P1 SEL R3, R7, R8, !P0 ;  /* 0x0000000807039207 */ /* 0x000fca0004000000 */
[--C-:B------:R-:W-:Y:S02]  /*1130*/  @!P1 IMAD.IADD R6, R6, 0x1, -R3.reuse ;  /* 0x0000000106069824 */ /* 0x100fe400078e0a03 */
[----:B------:R-:W-:Y:S01]  /*1140*/  @!P1 IMAD R3, R2, R11, R3 ;  /* 0x0000000b02039224 */ /* 0x000fe200078e0203 */
[----:B------:R-:W-:Y:S01]  /*1150*/  IADD3 R2, PT, PT, -R7, RZ, RZ ;  /* 0x000000ff07027210 */ /* 0x000fe20007ffe1ff */
[----:B------:R-:W-:Y:S02]  /*1160*/  @!P1 IMAD R5, R6, R9, R7 ;  /* 0x0000000906059224 */ /* 0x000fe400078e0207 */
[----:B------:R-:W-:Y:S02]  /*1170*/  @!P1 IMAD.MOV.U32 R7, RZ, RZ, R3 ;  /* 0x000000ffff079224 */ /* 0x000fe400078e0003 */
[----:B------:R-:W-:Y:S02]  /*1180*/  IMAD R2, R10, R2, R21 ;  /* 0x000000020a027224 */ /* 0x000fe400078e0215 */
[----:B------:R-:W-:-:S02]  /*1190*/  IMAD R20, R5, R4, R13 ;  /* 0x0000000405147224 */ /* 0x000fc400078e020d */
[----:B------:R-:W-:Y:S02]  /*11a0*/  IMAD R21, R7, R10, R2 ;  /* 0x0000000a07157224 */ /* 0x000fe400078e0202 */
.L_x_15:
[----:B------:R-:W1:Y:S01]  /*11b0*/  LDCU UR4, c[0x0][0xb30] ;  /* 0x00016600ff0477ac */ /* 0x000e620008000800 */
[----:B------:R-:W2:Y:S08]  /*11c0*/  S2UR UR37, SR_CgaCtaId ;  /* 0x00000000002579c3 */ /* 0x000eb00000008800 */
[----:B------:R-:W3:Y:S01]  /*11d0*/  LDC R40, c[0x0][0xb24] ;  /* 0x0002c900ff287b82 */ /* 0x000ee20000000800 */
[----:B-1----:R-:W-:-:S09]  /*11e0*/  UISETP.NE.AND UP1, UPT, UR4, 0x1, UPT ;  /* 0x000000010400788c */ /* 0x002fd2000bf25270 */
[----:B--2---:R-:W-:Y:S05]  /*11f0*/  BRA.U UP1, `(.L_x_16) ;  /* 0x0000000101407547 */ /* 0x004fea000b800000 */
[----:B------:R-:W1:Y:S08]  /*1200*/  LDC.64 R4, c[0x0][0xb10] ;  /* 0x0002c400ff047b82 */ /* 0x000e700000000a00 */
[----:B------:R-:W2:Y:S08]  /*1210*/  LDC.64 R2, c[0x0][0xb18] ;  /* 0x0002c600ff027b82 */ /* 0x000eb00000000a00 */
[----:B------:R-:W4:Y:S08]  /*1220*/  LDC R6, c[0x0][0xb20] ;  /* 0x0002c800ff067b82 */ /* 0x000f300000000800 */
[----:B------:R-:W3:Y:S01]  /*1230*/  LDC R8, c[0x0][0xb0c] ;  /* 0x0002c300ff087b82 */ /* 0x000ee20000000800 */
[----:B-1----:R-:W-:-:S05]  /*1240*/  IMAD.HI.U32 R4, R21, R4, RZ ;  /* 0x0000000415047227 */ /* 0x002fca00078e00ff */
[----:B------:R-:W-:Y:S01]  /*1250*/  SHF.R.U32.HI R4, RZ, R5, R4 ;  /* 0x00000005ff047219 */ /* 0x000fe20000011604 */
[----:B--2---:R-:W-:Y:S01]  /*1260*/  IMAD.HI.U32 R3, R20, R3, RZ ;  /* 0x0000000314037227 */ /* 0x004fe200078e00ff */
[----:B------:R-:W-:-:S04]  /*1270*/  ISETP.NE.AND P0, PT, R2, 0x1, PT ;  /* 0x000000010200780c */ /* 0x000fc80003f05270 */
[----:B----4-:R-:W-:-:S04]  /*1280*/  SHF.R.U32.HI R3, RZ, R6, R3 ;  /* 0x00000006ff037219 */ /* 0x010fc80000011603 */
[----:B------:R-:W-:Y:S02]  /*1290*/  SEL R3, R20, R3, !P0 ;  /* 0x0000000314037207 */ /* 0x000fe40004000000 */
[----:B---3--:R-:W-:-:S04]  /*12a0*/  ISETP.NE.AND P1, PT, R8, 0x1, PT ;  /* 0x000000010800780c */ /* 0x008fc80003f25270 */
[----:B------:R-:W-:-:S05]  /*12b0*/  SEL R4, R21, R4, !P1 ;  /* 0x0000000415047207 */ /* 0x000fca0004800000 */
[----:B------:R-:W-:Y:S02]  /*12c0*/  IMAD.IADD R5, R3, 0x1, -R4 ;  /* 0x0000000103057824 */ /* 0x000fe400078e0a04 */
[----:B------:R-:W-:Y:S02]  /*12d0*/  IMAD.IADD R3, R4, 0x1, -R3 ;  /* 0x0000000104037824 */ /* 0x000fe400078e0a03 */
[----:B------:R-:W-:Y:S02]  /*12e0*/  IMAD R21, R5, R8, R21 ;  /* 0x0000000805157224 */ /* 0x000fe400078e0215 */
[----:B------:R-:W-:-:S07]  /*12f0*/  IMAD R20, R3, R2, R20 ;  /* 0x0000000203147224 */ /* 0x000fce00078e0214 */
.L_x_16:
[----:B------:R-:W-:Y:S01]  /*1300*/  BAR.SYNC.DEFER_BLOCKING 0x0 ;  /* 0x0000000000007b1d */ /* 0x000fe20000010000 */
[----:B------:R-:W-:Y:S01]  /*1310*/  UISETP.NE.AND UP1, UPT, UR8, 0x2, UPT ;  /* 0x000000020800788c */ /* 0x000fe2000bf25270 */
[----:B------:R-:W-:Y:S02]  /*1320*/  ISETP.NE.OR P5, PT, R0, 0x2, !P5 ;  /* 0x000000020000780c */ /* 0x000fe40006fa5670 */
[----:B------:R-:W-:-:S06]  /*1330*/  LOP3.LUT R2, R108, 0x1f, RZ, 0xc0, !PT ;  /* 0x0000001f6c027812 */ /* 0x000fcc00078ec0ff */
[----:B------:R-:W-:Y:S05]  /*1340*/  BRA.U UP1, `(.L_x_17) ;  /* 0x00000011013c7547 */ /* 0x000fea000b800000 */
[----:B------:R-:W1:Y:S01]  /*1350*/  LDCU UR13, c[0x0][0x38c] ;  /* 0x00007180ff0d77ac */ /* 0x000e620008000800 */
[----:B------:R-:W2:Y:S01]  /*1360*/  LDC R9, c[0x0][0x370] ;  /* 0x0000dc00ff097b82 */ /* 0x000ea20000000800 */
[----:B------:R-:W-:Y:S01]  /*1370*/  PLOP3.LUT P1, PT, PT, PT, UP2, 0x80, 0x8 ;  /* 0x000000000008781c */ /* 0x000fe20003f2f028 */
[----:B------:R-:W-:Y:S01]  /*1380*/  HFMA2 R12, -RZ, RZ, 0, 0 ;  /* 0x00000000ff0c7431 */ /* 0x000fe200000001ff */
[----:B------:R-:W-:Y:S01]  /*1390*/  ISETP.EQ.OR P4, PT, R2, RZ, P5 ;  /* 0x000000ff0200720c */ /* 0x000fe20002f82670 */
[----:B------:R-:W-:Y:S01]  /*13a0*/  IMAD.MOV.U32 R15, RZ, RZ, 0x1 ;  /* 0x00000001ff0f7424 */ /* 0x000fe200078e00ff */
[----:B------:R-:W-:Y:S01]  /*13b0*/  PLOP3.LUT P1, PT, P1, PT, PT, 0x8, 0x80 ;  /* 0x000000000080781c */ /* 0x000fe20000f2e170 */
[----:B------:R-:W-:Y:S01]  /*13c0*/  IMAD.MOV.U32 R14, RZ, RZ, RZ ;  /* 0x000000ffff0e7224 */ /* 0x000fe200078e00ff */
[----:B------:R-:W-:Y:S01]  /*13d0*/  MOV R8, 0x1 ;  /* 0x0000000100087802 */ /* 0x000fe20000000f00 */
[----:B------:R-:W4:Y:S01]  /*13e0*/  LDC R0, c[0x0][0x374] ;  /* 0x0000dd00ff007b82 */ /* 0x000f220000000800 */
[----:B------:R-:W-:Y:S01]  /*13f0*/  IMAD.MOV.U32 R10, RZ, RZ, RZ ;  /* 0x000000ffff0a7224 */ /* 0x000fe200078e00ff */
[----:B------:R-:W2:Y:S01]  /*1400*/  LDCU.64 UR22, c[0x0][0x348] ;  /* 0x00006900ff1677ac */ /* 0x000ea20008000a00 */
[----:B------:R-:W-:Y:S01]  /*1410*/  UMOV UR6, URZ ;  /* 0x000000ff00067c82 */ /* 0x000fe20008000000 */
[----:B-1----:R-:W-:-:S04]  /*1420*/  UIADD3 UR5, UPT, UPT, UR13, 0x1f, URZ ;  /* 0x0000001f0d057890 */ /* 0x002fc8000fffe0ff */
[----:B------:R-:W-:-:S04]  /*1430*/  USHF.R.S32.HI UR4, URZ, 0x1f, UR5 ;  /* 0x0000001fff047899 */ /* 0x000fc80008011405 */
[----:B------:R-:W-:-:S04]  /*1440*/  ULEA.HI UR4, UR4, UR5, URZ, 0x5 ;  /* 0x0000000504047291 */ /* 0x000fc8000f8f28ff */
[----:B------:R-:W-:Y:S02]  /*1450*/  USHF.R.S32.HI UR15, URZ, 0x5, UR4 ;  /* 0x00000005ff0f7899 */ /* 0x000fe40008011404 */
[----:B------:R-:W-:Y:S02]  /*1460*/  UIADD3 UR4, UPT, UPT, UR13, -0x1, URZ ;  /* 0xffffffff0d047890 */ /* 0x000fe4000fffe0ff */
[----:B------:R-:W-:Y:S02]  /*1470*/  UISETP.LT.U32.AND UP0, UPT, UR15, 0x3, UPT ;  /* 0x000000030f00788c */ /* 0x000fe4000bf01070 */
[----:B------:R-:W-:Y:S02]  /*1480*/  UISETP.GE.U32.AND UP1, UPT, UR4, -0x3f, UPT ;  /* 0xffffffc10400788c */ /* 0x000fe4000bf26070 */
[----:B------:R-:W-:Y:S02]  /*1490*/  USEL UR14, UR15, 0x3, UP0 ;  /* 0x000000030f0e7887 */ /* 0x000fe40008000000 */
[----:B------:R-:W-:-:S02]  /*14a0*/  UIADD3 UR13, UPT, UPT, UR13, 0x3e, URZ ;  /* 0x0000003e0d0d7890 */ /* 0x000fc4000fffe0ff */
[----:B------:R-:W-:Y:S02]  /*14b0*/  UIADD3 UR5, UPT, UPT, UR14, -0x1, URZ ;  /* 0xffffffff0e057890 */ /* 0x000fe4000fffe0ff */
[----:B------:R-:W-:-:S03]  /*14c0*/  UIADD3 UR7, UPT, UPT, UR15, -UR14, URZ ;  /* 0x8000000e0f077290 */ /* 0x000fc6000fffe0ff */
[----:B------:R-:W-:-:S04]  /*14d0*/  @UP1 UIADD3 UR5, UPT, UPT, UR14, URZ, URZ ;  /* 0x000000ff0e051290 */ /* 0x000fc8000fffe0ff */
[----:B--2---:R-:W-:-:S12]  /*14e0*/  UIADD3 UR5, UPT, UPT, UR5, 0x1, URZ ;  /* 0x0000000105057890 */ /* 0x004fd8000fffe0ff */
.L_x_35:
[----:B------:R-:W-:Y:S01]  /*14f0*/  UISETP.NE.AND UP0, UPT, UR37, URZ, UPT ;  /* 0x000000ff2500728c */ /* 0x000fe2000bf05270 */
[----:B------:R-:W1:Y:S08]  /*1500*/  S2UR UR37, SR_CgaCtaId ;  /* 0x00000000002579c3 */ /* 0x000e700000008800 */
[----:B------:R-:W-:Y:S05]  /*1510*/  BRA.U UP0, `(.L_x_18) ;  /* 0x0000000100347547 */ /* 0x000fea000b800000 */
[----:B------:R-:W2:Y:S01]  /*1520*/  S2R R2, SR_CgaCtaId ;  /* 0x0000000000027919 */ /* 0x000ea20000008800 */
[----:B------:R-:W-:-:S04]  /*1530*/  MOV R3, 0x400 ;  /* 0x0000040000037802 */ /* 0x000fc80000000f00 */
[----:B--2---:R-:W-:Y:S02]  /*1540*/  LEA R3, R2, R3, 0x18 ;  /* 0x0000000302037211 */ /* 0x004fe400078ec0ff */
[----:B------:R-:W-:-:S03]  /*1550*/  SHF.L.U32 R2, R8, 0x1f, RZ ;  /* 0x0000001f08027819 */ /* 0x000fc600000006ff */
[----:B------:R-:W-:-:S04]  /*1560*/  IMAD R3, R10, 0x8, R3 ;  /* 0x000000080a037824 */ /* 0x000fc800078e0203 */
[----:B------:R-:W2:Y:S02]  /*1570*/  SYNCS.PHASECHK.TRANS64.TRYWAIT P0, [R3+URZ+0xd0], R2 ;  /* 0x0000d002030075a7 */ /* 0x000ea400080011ff */
[----:B--2---:R-:W-:Y:S05]  /*1580*/  @!P0 BRA `(.L_x_19) ;  /* 0x0000005800848947 */ /* 0x004fea0003800000 */
.L_x_104:
[----:B------:R-:W-:Y:S01]  /*1590*/  VIADD R10, R10, 0x1 ;  /* 0x000000010a0a7836 */ /* 0x000fe20000000000 */
[----:B------:R2:W-:Y:S04]  /*15a0*/  SYNCS.ARRIVE.TRANS64.A1T0 RZ, [R3+URZ+0xc0], RZ ;  /* 0x0000c0ff03ff79a7 */ /* 0x0005e800081000ff */
[----:B------:R-:W-:-:S04]  /*15b0*/  ISETP.NE.AND P0, PT, R10, 0x2, PT ;  /* 0x000000020a00780c */ /* 0x000fc80003f05270 */
[----:B------:R-:W-:Y:S02]  /*15c0*/  SEL R10, R10, RZ, P0 ;  /* 0x000000ff0a0a7207 */ /* 0x000fe40000000000 */
[----:B--2---:R-:W-:-:S04]  /*15d0*/  SEL R3, RZ, 0x1, P0 ;  /* 0x00000001ff037807 */ /* 0x004fc80000000000 */
[----:B------:R-:W-:-:S07]  /*15e0*/  LOP3.LUT R8, R8, R3, RZ, 0x3c, !PT ;  /* 0x0000000308087212 */ /* 0x000fce00078e3cff */
.L_x_18:
[----:B------:R-:W-:Y:S01]  /*15f0*/  UMOV UR4, 0x400 ;  /* 0x0000040000047882 */ /* 0x000fe20000000000 */
[----:B------:R-:W-:Y:S01]  /*1600*/  SHF.L.U32 R2, R15, 0x1f, RZ ;  /* 0x0000001f0f027819 */ /* 0x000fe200000006ff */
[----:B-1----:R-:W-:Y:S01]  /*1610*/  ULEA UR4, UR37, UR4, 0x18 ;  /* 0x0000000425047291 */ /* 0x002fe2000f8ec0ff */
[----:B------:R-:W-:Y:S01]  /*1620*/  R2UR UR35, R21 ;  /* 0x00000000152372ca */ /* 0x000fe200000e0000 */
[----:B------:R-:W-:Y:S01]  /*1630*/  UISETP.GE.U32.AND UP0, UPT, UR13, 0x3f, UPT ;  /* 0x0000003f0d00788c */ /* 0x000fe2000bf06070 */
[----:B------:R-:W-:Y:S01]  /*1640*/  R2UR UR11, R20 ;  /* 0x00000000140b72ca */ /* 0x000fe200000e0000 */
[----:B------:R-:W-:Y:S01]  /*1650*/  ULEA UR8, UR6, UR4, 0x3 ;  /* 0x0000000406087291 */ /* 0x000fe2000f8e18ff */
[----:B------:R-:W-:-:S08]  /*1660*/  UMOV UR24, URZ ;  /* 0x000000ff00187c82 */ /* 0x000fd00008000000 */
[----:B------:R1:W2:Y:S01]  /*1670*/  SYNCS.PHASECHK.TRANS64.TRYWAIT P0, [UR8+0x18], R2 ;  /* 0x00001802ff0075a7 */ /* 0x0002a20008001108 */
[----:B------:R-:W-:Y:S02]  /*1680*/  USHF.L.U32 UR35, UR35, 0x6, URZ ;  /* 0x0000000623237899 */ /* 0x000fe400080006ff */
[----:B------:R-:W-:Y:S01]  /*1690*/  USHF.L.U32 UR11, UR11, 0x7, URZ ;  /* 0x000000070b0b7899 */ /* 0x000fe200080006ff */
[----:B------:R-:W-:Y:S11]  /*16a0*/  BRA.U !UP0, `(.L_x_20) ;  /* 0x0000000108a87547 */ /* 0x000ff6000b800000 */
[----:B------:R-:W-:Y:S01]  /*16b0*/  UMOV UR16, URZ ;  /* 0x000000ff00107c82 */ /* 0x000fe20008000000 */
[----:B------:R-:W-:-:S05]  /*16c0*/  UMOV UR17, UR6 ;  /* 0x0000000600117c82 */ /* 0x000fca0008000000 */
.L_x_25:
[----:B-1----:R-:W-:Y:S01]  /*16d0*/  ULEA UR33, UR17, UR4, 0x3 ;  /* 0x0000000411217291 */ /* 0x002fe2000f8e18ff */
[----:B--2---:R-:W-:Y:S01]  /*16e0*/  @!P5 MOV R3, 0x1800 ;  /* 0x000018000003d802 */ /* 0x004fe20000000f00 */
[----:B--2---:R-:W-:Y:S10]  /*16f0*/  @P0 BRA `(.L_x_21) ;  /* 0x00000000000c0947 */ /* 0x004ff40003800000 */
[----:B------:R-:W-:-:S04]  /*1700*/  SHF.L.U32 R5, R15, 0x1f, RZ ;  /* 0x0000001f0f057819 */ /* 0x000fc800000006ff */
[----:B------:R-:W2:Y:S02]  /*1710*/  SYNCS.PHASECHK.TRANS64.TRYWAIT P0, [UR33+0x18], R5 ;  /* 0x00001805ff0075a7 */ /* 0x000ea40008001121 */
[----:B--2---:R-:W-:Y:S05]  /*1720*/  @!P0 BRA `(.L_x_22) ;  /* 0x0000005800308947 */ /* 0x004fea0003800000 */
.L_x_21:
[----:B------:R2:W-:Y:S01]  /*1730*/  @!P5 SYNCS.ARRIVE.TRANS64 RZ, [UR33], R3 ;  /* 0x00000003ffffd9a7 */ /* 0x0005e20008000021 */
[----:B------:R-:W-:Y:S04]  /*1740*/  BSSY.RECONVERGENT B0, `(.L_x_23) ;  /* 0x0000003000007945 */ /* 0x000fe80003800200 */
[----:B------:R-:W-:Y:S05]  /*1750*/  @P4 BRA `(.L_x_24) ;  /* 0x0000000000044947 */ /* 0x000fea0003800000 */
[----:B------:R-:W-:Y:S05]  /*1760*/  BPT.TRAP 0x1 ;  /* 0x000000040000795c */ /* 0x000fea0000300000 */
.L_x_24:
[----:B------:R-:W-:Y:S05]  /*1770*/  BSYNC.RECONVERGENT B0 ;  /* 0x0000000000007941 */ /* 0x000fea0003800200 */
.L_x_23:
[----:B------:R-:W-:Y:S02]  /*1780*/  UIADD3 UR6, UPT, UPT, UR17, 0x1, URZ ;  /* 0x0000000111067890 */ /* 0x000fe4000fffe0ff */
[----:B------:R-:W-:Y:S02]  /*1790*/  ULEA UR32, UR17, UR4, 0xb ;  /* 0x0000000411207291 */ /* 0x000fe4000f8e58ff */
[----:B------:R-:W-:Y:S02]  /*17a0*/  UISETP.NE.AND UP0, UPT, UR6, 0x3, UPT ;  /* 0x000000030600788c */ /* 0x000fe4000bf05270 */
[----:B------:R-:W-:Y:S02]  /*17b0*/  UIADD3 UR26, UP1, UPT, UR22, 0x80, URZ ;  /* 0x00000080161a7890 */ /* 0x000fe4000ff3e0ff */
[----:B------:R-:W-:Y:S02]  /*17c0*/  USEL UR9, URZ, 0x1, UP0 ;  /* 0x00000001ff097887 */ /* 0x000fe40008000000 */
[----:B------:R-:W-:-:S02]  /*17d0*/  USEL UR6, UR6, URZ, UP0 ;  /* 0x000000ff06067287 */ /* 0x000fc40008000000 */
[----:B------:R-:W-:Y:S02]  /*17e0*/  UIADD3 UR20, UP0, UPT, UR22, 0x180, URZ ;  /* 0x0000018016147890 */ /* 0x000fe4000ff1e0ff */
[----:B------:R-:W-:Y:S01]  /*17f0*/  ULEA UR8, UR6, UR4, 0x3 ;  /* 0x0000000406087291 */ /* 0x000fe2000f8e18ff */
[----:B------:R-:W-:Y:S01]  /*1800*/  LOP3.LUT R15, R15, UR9, RZ, 0x3c, !PT ;  /* 0x000000090f0f7c12 */ /* 0x000fe2000f8e3cff */
[----:B------:R-:W-:Y:S02]  /*1810*/  USHF.L.U32 UR34, UR16, 0x5, URZ ;  /* 0x0000000510227899 */ /* 0x000fe400080006ff */
[----:B------:R-:W-:Y:S01]  /*1820*/  UIADD3.X UR27, UPT, UPT, URZ, UR23, URZ, UP1, !UPT ;  /* 0x00000017ff1b7290 */ /* 0x000fe20008ffe4ff */
[----:B-1----:R-:W-:Y:S01]  /*1830*/  SHF.L.U32 R2, R15, 0x1f, RZ ;  /* 0x0000001f0f027819 */ /* 0x002fe200000006ff */
[----:B------:R-:W-:Y:S02]  /*1840*/  UIADD3 UR32, UPT, UPT, UR32, 0x4400, URZ ;  /* 0x0000440020207890 */ /* 0x000fe4000fffe0ff */
[----:B------:R-:W-:Y:S01]  /*1850*/  UIADD3.X UR21, UPT, UPT, URZ, UR23, URZ, UP0, !UPT ;  /* 0x00000017ff157290 */ /* 0x000fe200087fe4ff */
[----:B------:R1:W1:Y:S01]  /*1860*/  SYNCS.PHASECHK.TRANS64.TRYWAIT P0, [UR8+0x18], R2 ;  /* 0x00001802ff0075a7 */ /* 0x0002620008001108 */
[----:B------:R-:W-:Y:S01]  /*1870*/  ULEA UR8, UR17, UR4, 0xc ;  /* 0x0000000411087291 */ /* 0x000fe2000f8e60ff */
[----:B------:R-:W-:Y:S01]  /*1880*/  UMOV UR18, 0x0 ;  /* 0x0000000000127882 */ /* 0x000fe20000000000 */
[----:B------:R-:W-:-:S02]  /*1890*/  UMOV UR19, 0x10000000 ;  /* 0x1000000000137882 */ /* 0x000fc40000000000 */
[----:B------:R-:W-:Y:S01]  /*18a0*/  UIADD3 UR8, UPT, UPT, UR8, 0x5c00, URZ ;  /* 0x00005c0008087890 */ /* 0x000fe2000fffe0ff */
[----:B------:R1:W-:Y:S01]  /*18b0*/  UTMALDG.3D [UR32], [UR26], desc[UR18] ;  /* 0x000012201a0075b4 */ /* 0x0003e20008011000 */
[----:B------:R-:W-:Y:S01]  /*18c0*/  UMOV UR12, UR36 ;  /* 0x00000024000c7c82 */ /* 0x000fe20008000000 */
[----:B------:R-:W-:Y:S01]  /*18d0*/  UMOV UR9, UR33 ;  /* 0x0000002100097c82 */ /* 0x000fe20008000000 */
[----:B------:R-:W-:Y:S01]  /*18e0*/  UMOV UR10, UR34 ;  /* 0x00000022000a7c82 */ /* 0x000fe20008000000 */
[----:B------:R-:W-:Y:S01]  /*18f0*/  UIADD3 UR16, UPT, UPT, UR16, 0x1, URZ ;  /* 0x0000000110107890 */ /* 0x000fe2000fffe0ff */
[----:B------:R-:W-:Y:S01]  /*1900*/  UMOV UR24, UR5 ;  /* 0x0000000500187c82 */ /* 0x000fe20008000000 */
[----:B------:R-:W-:Y:S02]  /*1910*/  UMOV UR17, UR6 ;  /* 0x0000000600117c82 */ /* 0x000fe40008000000 */
[----:B------:R1:W-:Y:S01]  /*1920*/  UTMALDG.3D [UR8], [UR20], desc[UR18] ;  /* 0x00001208140075b4 */ /* 0x0003e20008011000 */
[----:B------:R-:W-:-:S09]  /*1930*/  UISETP.NE.AND UP0, UPT, UR16, UR5, UPT ;  /* 0x000000051000728c */ /* 0x000fd2000bf05270 */
[----:B------:R-:W-:Y:S05]  /*1940*/  BRA.U UP0, `(.L_x_25) ;  /* 0xfffffffd00607547 */ /* 0x000fea000b83ffff */
.L_x_20:
[----:B-1----:R-:W-:Y:S01]  /*1950*/  ULEA UR8, UR6, UR4, 0x3 ;  /* 0x0000000406087291 */ /* 0x002fe2000f8e18ff */
[----:B------:R-:W-:Y:S01]  /*1960*/  SHF.L.U32 R2, R15, 0x1f, RZ ;  /* 0x0000001f0f027819 */ /* 0x000fe200000006ff */
[----:B------:R-:W-:Y:S01]  /*1970*/  @!P1 SYNCS.ARRIVE.TRANS64.A1T0 RZ, [UR4+0x58], RZ ;  /* 0x000058ffffff99a7 */ /* 0x000fe20008100004 */
[----:B------:R-:W-:-:S06]  /*1980*/  UISETP.GT.AND UP0, UPT, UR15, UR14, UPT ;  /* 0x0000000e0f00728c */ /* 0x000fcc000bf04270 */
[----:B--2---:R1:W2:Y:S03]  /*1990*/  SYNCS.PHASECHK.TRANS64.TRYWAIT P0, [UR8+0x18], R2 ;  /* 0x00001802ff0075a7 */ /* 0x0042a60008001108 */
[----:B------:R-:W-:Y:S05]  /*19a0*/  BRA.U !UP0, `(.L_x_26) ;  /* 0x0000000108ac7547 */ /* 0x000fea000b800000 */
[----:B------:R-:W-:Y:S01]  /*19b0*/  UIADD3 UR21, UPT, UPT, UR7, UR24, URZ ;  /* 0x0000001807157290 */ /* 0x000fe2000fffe0ff */
[----:B------:R-:W-:-:S11]  /*19c0*/  UMOV UR25, UR6 ;  /* 0x0000000600197c82 */ /* 0x000fd60008000000 */
.L_x_31:
[----:B-1----:R-:W-:Y:S01]  /*19d0*/  ULEA UR17, UR25, UR4, 0x3 ;  /* 0x0000000419117291 */ /* 0x002fe2000f8e18ff */
[----:B--2---:R-:W-:Y:S01]  /*19e0*/  @!P5 MOV R3, 0x1800 ;  /* 0x000018000003d802 */ /* 0x004fe20000000f00 */
[----:B--2---:R-:W-:Y:S10]  /*19f0*/  @P0 BRA `(.L_x_27) ;  /* 0x00000000000c0947 */ /* 0x004ff40003800000 */
[----:B------:R-:W-:-:S04]  /*1a00*/  SHF.L.U32 R5, R15, 0x1f, RZ ;  /* 0x0000001f0f057819 */ /* 0x000fc800000006ff */
[----:B------:R-:W2:Y:S02]  /*1a10*/  SYNCS.PHASECHK.TRANS64.TRYWAIT P0, [UR17+0x18], R5 ;  /* 0x00001805ff0075a7 */ /* 0x000ea40008001111 */
[----:B--2---:R-:W-:Y:S05]  /*1a20*/  @!P0 BRA `(.L_x_28) ;  /* 0x0000005400888947 */ /* 0x004fea0003800000 */
.L_x_27:
[----:B------:R2:W-:Y:S01]  /*1a30*/  @!P5 SYNCS.ARRIVE.TRANS64 RZ, [UR17], R3 ;  /* 0x00000003ffffd9a7 */ /* 0x0005e20008000011 */
[----:B------:R-:W-:Y:S04]  /*1a40*/  BSSY.RECONVERGENT B0, `(.L_x_29) ;  /* 0x0000003000007945 */ /* 0x000fe80003800200 */
[----:B------:R-:W-:Y:S05]  /*1a50*/  @P4 BRA `(.L_x_30) ;  /* 0x0000000000044947 */ /* 0x000fea0003800000 */
[----:B------:R-:W-:Y:S05]  /*1a60*/  BPT.TRAP 0x1 ;  /* 0x000000040000795c */ /* 0x000fea0000300000 */
.L_x_30:
[----:B------:R-:W-:Y:S05]  /*1a70*/  BSYNC.RECONVERGENT B0 ;  /* 0x0000000000007941 */ /* 0x000fea0003800200 */
.L_x_29:
        /* <DEDUP_REMOVED lines=10> */
[----:B------:R-:W-:Y:S01]  /*1b20*/  UIADD3 UR16, UPT, UPT, UR16, 0x4400, URZ ;  /* 0x0000440010107890 */ /* 0x000fe2000fffe0ff */
[----:B-1----:R-:W-:Y:S01]  /*1b30*/  SHF.L.U32 R2, R15, 0x1f, RZ ;  /* 0x0000001f0f027819 */ /* 0x002fe200000006ff */
[----:B------:R-:W-:Y:S02]  /*1b40*/  UIADD3.X UR31, UPT, UPT, URZ, UR23, URZ, UP1, !UPT ;  /* 0x00000017ff1f7290 */ /* 0x000fe40008ffe4ff */
[----:B------:R-:W-:Y:S01]  /*1b50*/  UIADD3.X UR29, UPT, UPT, URZ, UR23, URZ, UP0, !UPT ;  /* 0x00000017ff1d7290 */ /* 0x000fe200087fe4ff */
[----:B------:R1:W1:Y:S01]  /*1b60*/  SYNCS.PHASECHK.TRANS64.TRYWAIT P0, [UR8+0x18], R2 ;  /* 0x00001802ff0075a7 */ /* 0x0002620008001108 */
[----:B------:R-:W-:Y:S01]  /*1b70*/  ULEA UR8, UR25, UR4, 0xc ;  /* 0x0000000419087291 */ /* 0x000fe2000f8e60ff */
[----:B------:R-:W-:Y:S01]  /*1b80*/  UMOV UR26, 0x0 ;  /* 0x00000000001a7882 */ /* 0x000fe20000000000 */
[----:B------:R-:W-:-:S02]  /*1b90*/  UMOV UR27, 0x10000000 ;  /* 0x10000000001b7882 */ /* 0x000fc40000000000 */
[----:B------:R-:W-:Y:S01]  /*1ba0*/  UIADD3 UR8, UPT, UPT, UR8, 0x5c00, URZ ;  /* 0x00005c0008087890 */ /* 0x000fe2000fffe0ff */
[----:B------:R-:W-:Y:S01]  /*1bb0*/  UMOV UR19, UR35 ;  /* 0x0000002300137c82 */ /* 0x000fe20008000000 */
[----:B------:R-:W-:Y:S01]  /*1bc0*/  UMOV UR20, UR36 ;  /* 0x0000002400147c82 */ /* 0x000fe20008000000 */
[----:B------:R-:W-:Y:S01]  /*1bd0*/  UMOV UR12, UR36 ;  /* 0x00000024000c7c82 */ /* 0x000fe20008000000 */
[----:B------:R-:W-:Y:S01]  /*1be0*/  UMOV UR9, UR17 ;  /* 0x0000001100097c82 */ /* 0x000fe20008000000 */
[----:B------:R-:W-:Y:S01]  /*1bf0*/  UMOV UR10, UR18 ;  /* 0x00000012000a7c82 */ /* 0x000fe20008000000 */
[----:B------:R1:W-:Y:S01]  /*1c00*/  UTMALDG.3D [UR16], [UR30], desc[UR26] ;  /* 0x00001a101e0075b4 */ /* 0x0003e20008011000 */
[----:B------:R-:W-:Y:S01]  /*1c10*/  UIADD3 UR24, UPT, UPT, UR24, 0x1, URZ ;  /* 0x0000000118187890 */ /* 0x000fe2000fffe0ff */
[----:B------:R-:W-:-:S03]  /*1c20*/  UMOV UR25, UR6 ;  /* 0x0000000600197c82 */ /* 0x000fc60008000000 */
[----:B------:R-:W-:Y:S01]  /*1c30*/  UISETP.NE.AND UP0, UPT, UR24, UR21, UPT ;  /* 0x000000151800728c */ /* 0x000fe2000bf05270 */
[----:B------:R1:W-:Y:S08]  /*1c40*/  UTMALDG.3D [UR8], [UR28], desc[UR26] ;  /* 0x00001a081c0075b4 */ /* 0x0003f00008011000 */
[----:B------:R-:W-:Y:S05]  /*1c50*/  BRA.U UP0, `(.L_x_31) ;  /* 0xfffffffd005c7547 */ /* 0x000fea000b83ffff */
.L_x_26:
[----:B-1----:R-:W-:Y:S01]  /*1c60*/  LEA R2, R14, UR4, 0x3 ;  /* 0x000000040e027c11 */ /* 0x002fe2000f8e18ff */
[----:B------:R-:W-:Y:S01]  /*1c70*/  NOP ;  /* 0x0000000000007918 */ /* 0x000fe20000000000 */
[----:B--2---:R-:W-:Y:S02]  /*1c80*/  SHF.L.U32 R3, R12, 0x1f, RZ ;  /* 0x0000001f0c037819 */ /* 0x004fe400000006ff */
[----:B------:R-:W-:Y:S02]  /*1c90*/  LEA R4, R14, UR4, 0x4 ;  /* 0x000000040e047c11 */ /* 0x000fe4000f8e20ff */
[----:B------:R-:W1:Y:S02]  /*1ca0*/  SYNCS.PHASECHK.TRANS64.TRYWAIT P0, [R2+URZ+0x60], R3 ;  /* 0x00006003020075a7 */ /* 0x000e6400080011ff */
[----:B-1----:R-:W-:Y:S05]  /*1cb0*/  @!P0 BRA `(.L_x_32) ;  /* 0x0000005000fc8947 */ /* 0x002fea0003800000 */
.L_x_107:
[----:B------:R-:W2:Y:S01]  /*1cc0*/  LDS.128 R4, [R4+0xf0] ;  /* 0x0000f00004047984 */ /* 0x000ea20000000c00 */
[----:B---3--:R-:W-:Y:S01]  /*1cd0*/  ISETP.GE.AND P0, PT, R40, 0x1, PT ;  /* 0x000000012800780c */ /* 0x008fe20003f06270 */
[----:B-1----:R-:W-:Y:S01]  /*1ce0*/  VIADD R2, R2, 0x70 ;  /* 0x0000007002027836 */ /* 0x002fe20000000000 */
[----:B------:R-:W-:Y:S01]  /*1cf0*/  @!PT LDS RZ, [RZ] ;  /* 0x00000000fffff984 */ /* 0x000fe20000000800 */
[----:B------:R-:W-:Y:S01]  /*1d00*/  @!PT LDS RZ, [RZ] ;  /* 0x00000000fffff984 */ /* 0x000fe20000000800 */
[----:B------:R-:W-:Y:S01]  /*1d10*/  @!PT LDS RZ, [RZ] ;  /* 0x00000000fffff984 */ /* 0x000fe20000000800 */
[----:B------:R-:W-:Y:S01]  /*1d20*/  @!PT LDS RZ, [RZ] ;  /* 0x00000000fffff984 */ /* 0x000fe20000000800 */
[----:B------:R1:W-:Y:S06]  /*1d30*/  MEMBAR.ALL.CTA ;  /* 0x0000000000007992 */ /* 0x0003ec0000008000 */
[----:B-1----:R-:W1:Y:S01]  /*1d40*/  FENCE.VIEW.ASYNC.S ;  /* 0x00000000000073c6 */ /* 0x002e620000000000 */
[----:B------:R-:W-:-:S04]  /*1d50*/  PRMT R2, RZ, 0x654, R2 ;  /* 0x00000654ff027816 */ /* 0x000fc80000000002 */
[----:B-1----:R1:W-:Y:S01]  /*1d60*/  SYNCS.ARRIVE.TRANS64.RED.A1T0 RZ, [R2+URZ], RZ ;  /* 0x000000ff02ff79a7 */ /* 0x0023e200081004ff */
[----:B--2---:R-:W-:-:S13]  /*1d70*/  LOP3.LUT P2, RZ, R6, 0x1, RZ, 0xc0, !PT ;  /* 0x0000000106ff7812 */ /* 0x004fda000784c0ff */
[----:B------:R-:W-:Y:S01]  /*1d80*/  @P2 SHF.R.U32.HI R3, RZ, 0x10, R5 ;  /* 0x00000010ff032819 */ /* 0x000fe20000011605 */
[----:B------:R-:W-:Y:S01]  /*1d90*/  VOTEU.ANY UP0, P2 ;  /* 0x0000000000ff7886 */ /* 0x000fe20001000100 */
[----:B------:R-:W-:Y:S02]  /*1da0*/  @P2 MOV R13, R4 ;  /* 0x00000004000d2202 */ /* 0x000fe40000000f00 */
[----:B------:R-:W-:Y:S02]  /*1db0*/  @P2 R2UR.BROADCAST UR8, R3 ;  /* 0x00000000030822ca */ /* 0x000fe400008e0000 */
[----:B------:R-:W-:-:S11]  /*1dc0*/  @P2 LOP3.LUT R11, R5, 0xffff, RZ, 0xc0, !PT ;  /* 0x0000ffff050b2812 */ /* 0x000fd600078ec0ff */
[----:B------:R-:W-:Y:S01]  /*1dd0*/  @UP0 UMOV UR36, UR8 ;  /* 0x0000000800240c82 */ /* 0x000fe20008000000 */
[----:B-1----:R-:W-:Y:S05]  /*1de0*/  @!P0 BRA `(.L_x_33) ;  /* 0x0000000000b88947 */ /* 0x002fea0003800000 */
[----:B------:R-:W4:Y:S01]  /*1df0*/  LDC.64 R4, c[0x0][0xb18] ;  /* 0x0002c600ff047b82 */ /* 0x000f220000000a00 */
[----:B------:R-:W-:-:S07]  /*1e00*/  ISETP.NE.AND P3, PT, R40, 0x1, PT ;  /* 0x000000012800780c */ /* 0x000fce0003f65270 */
[----:B------:R-:W1:Y:S08]  /*1e10*/  LDC.64 R6, c[0x0][0xb10] ;  /* 0x0002c400ff067b82 */ /* 0x000e700000000a00 */
[----:B------:R-:W2:Y:S08]  /*1e20*/  LDC R16, c[0x0][0xb20] ;  /* 0x0002c800ff107b82 */ /* 0x000eb00000000800 */
[----:B------:R-:W3:Y:S01]  /*1e30*/  LDC R18, c[0x0][0xb0c] ;  /* 0x0002c300ff127b82 */ /* 0x000ee20000000800 */
[----:B----4-:R-:W-:Y:S01]  /*1e40*/  IMAD.HI.U32 R17, R0, R5, RZ ;  /* 0x0000000500117227 */ /* 0x010fe200078e00ff */
[----:B------:R-:W-:-:S03]  /*1e50*/  ISETP.NE.AND P0, PT, R4, 0x1, PT ;  /* 0x000000010400780c */ /* 0x000fc60003f05270 */
[----:B------:R-:W-:-:S03]  /*1e60*/  IMAD.HI.U32 R5, R11, R5, RZ ;  /* 0x000000050b057227 */ /* 0x000fc600078e00ff */
[----:B------:R-:W4:Y:S01]  /*1e70*/  LDC.64 R2, c[0x0][0xb28] ;  /* 0x0002ca00ff027b82 */ /* 0x000f220000000a00 */
[----:B-1----:R-:W-:-:S04]  /*1e80*/  IMAD.HI.U32 R20, R9, R6, RZ ;  /* 0x0000000609147227 */ /* 0x002fc800078e00ff */
[----:B------:R-:W-:Y:S01]  /*1e90*/  IMAD.HI.U32 R22, R13, R6, RZ ;  /* 0x000000060d167227 */ /* 0x000fe200078e00ff */
[----:B------:R-:W-:Y:S02]  /*1ea0*/  SHF.R.U32.HI R20, RZ, R7, R20 ;  /* 0x00000007ff147219 */ /* 0x000fe40000011614 */
[-C--:B--2---:R-:W-:Y:S02]  /*1eb0*/  SHF.R.U32.HI R17, RZ, R16.reuse, R17 ;  /* 0x00000010ff117219 */ /* 0x084fe40000011611 */
[----:B------:R-:W-:Y:S02]  /*1ec0*/  SHF.R.U32.HI R16, RZ, R16, R5 ;  /* 0x00000010ff107219 */ /* 0x000fe40000011605 */
[----:B------:R-:W-:Y:S02]  /*1ed0*/  SEL R17, R0, R17, !P0 ;  /* 0x0000001100117207 */ /* 0x000fe40004000000 */
[----:B------:R-:W-:Y:S02]  /*1ee0*/  SHF.R.U32.HI R22, RZ, R7, R22 ;  /* 0x00000007ff167219 */ /* 0x000fe40000011616 */
[----:B---3--:R-:W-:-:S02]  /*1ef0*/  ISETP.NE.AND P1, PT, R18, 0x1, PT ;  /* 0x000000011200780c */ /* 0x008fc40003f25270 */
[----:B------:R-:W-:Y:S02]  /*1f00*/  SEL R5, R11, R16, !P0 ;  /* 0x000000100b057207 */ /* 0x000fe40004000000 */
[----:B------:R-:W-:Y:S02]  /*1f10*/  SEL R19, R9, R20, !P1 ;  /* 0x0000001409137207 */ /* 0x000fe40004800000 */
[----:B------:R-:W-:Y:S01]  /*1f20*/  SEL R7, R13, R22, !P1 ;  /* 0x000000160d077207 */ /* 0x000fe20004800000 */
[----:B----4-:R-:W-:-:S04]  /*1f30*/  IMAD.HI.U32 R20, R17, R2, RZ ;  /* 0x0000000211147227 */ /* 0x010fc800078e00ff */
[----:B------:R-:W-:Y:S01]  /*1f40*/  IMAD.HI.U32 R6, R19, R2, RZ ;  /* 0x0000000213067227 */ /* 0x000fe200078e00ff */
[----:B------:R-:W-:-:S04]  /*1f50*/  @P3 SHF.R.U32.HI R17, RZ, R3, R20 ;  /* 0x00000003ff113219 */ /* 0x000fc80000011614 */
        /* <DEDUP_REMOVED lines=8> */
[----:B------:R-:W-:-:S04]  /*1fe0*/  @!P0 IMAD.HI.U32 R16, R7, R2, RZ ;  /* 0x0000000207108227 */ /* 0x000fc800078e00ff */
[----:B------:R-:W-:Y:S01]  /*1ff0*/  IMAD.MOV R2, RZ, RZ, -R6 ;  /* 0x000000ffff027224 */ /* 0x000fe200078e0a06 */
[----:B------:R-:W-:-:S03]  /*2000*/  @!P0 SHF.R.U32.HI R16, RZ, R3, R16 ;  /* 0x00000003ff108219 */ /* 0x000fc60000011610 */
[----:B------:R-:W-:Y:S01]  /*2010*/  IMAD R2, R40, R2, R5 ;  /* 0x0000000228027224 */ /* 0x000fe200078e0205 */
[----:B------:R-:W-:Y:S02]  /*2020*/  @!P0 SEL R3, R7, R16, !P3 ;  /* 0x0000001007038207 */ /* 0x000fe40005800000 */
[----:B------:R-:W-:-:S03]  /*2030*/  IADD3 R16, PT, PT, -R5, RZ, RZ ;  /* 0x000000ff05107210 */ /* 0x000fc60007ffe1ff */
[--C-:B------:R-:W-:Y:S02]  /*2040*/  @!P0 IMAD.IADD R6, R6, 0x1, -R3.reuse ;  /* 0x0000000106068824 */ /* 0x100fe400078e0a03 */
[----:B------:R-:W-:Y:S01]  /*2050*/  @!P0 IMAD R3, R2, R19, R3 ;  /* 0x0000001302038224 */ /* 0x000fe200078e0203 */
[----:B------:R-:W-:Y:S01]  /*2060*/  IADD3 R2, PT, PT, -R7, RZ, RZ ;  /* 0x000000ff07027210 */ /* 0x000fe20007ffe1ff */
[----:B------:R-:W-:Y:S02]  /*2070*/  @!P0 IMAD R5, R40, R6, R7 ;  /* 0x0000000628058224 */ /* 0x000fe400078e0207 */
[----:B------:R-:W-:Y:S02]  /*2080*/  IMAD R11, R4, R16, R11 ;  /* 0x00000010040b7224 */ /* 0x000fe400078e020b */
[----:B------:R-:W-:Y:S02]  /*2090*/  @!P0 IMAD.MOV.U32 R7, RZ, RZ, R3 ;  /* 0x000000ffff078224 */ /* 0x000fe400078e0003 */
[----:B------:R-:W-:-:S02]  /*20a0*/  IMAD R2, R18, R2, R13 ;  /* 0x0000000212027224 */ /* 0x000fc400078e020d */
[----:B------:R-:W-:Y:S02]  /*20b0*/  IMAD R11, R5, R4, R11 ;  /* 0x00000004050b7224 */ /* 0x000fe400078e020b */
[----:B------:R-:W-:Y:S02]  /*20c0*/  IMAD R13, R7, R18, R2 ;  /* 0x00000012070d7224 */ /* 0x000fe400078e0202 */
.L_x_33:
[----:B------:R-:W1:Y:S02]  /*20d0*/  LDCU UR8, c[0x0][0xb30] ;  /* 0x00016600ff0877ac */ /* 0x000e640008000800 */
[----:B-1----:R-:W-:-:S09]  /*20e0*/  UISETP.NE.AND UP0, UPT, UR8, 0x1, UPT ;  /* 0x000000010800788c */ /* 0x002fd2000bf05270 */
[----:B------:R-:W-:Y:S05]  /*20f0*/  BRA.U UP0, `(.L_x_34) ;  /* 0x0000000100407547 */ /* 0x000fea000b800000 */
[----:B------:R-:W1:Y:S08]  /*2100*/  LDC.64 R4, c[0x0][0xb10] ;  /* 0x0002c400ff047b82 */ /* 0x000e700000000a00 */
[----:B------:R-:W2:Y:S08]  /*2110*/  LDC.64 R2, c[0x0][0xb18] ;  /* 0x0002c600ff027b82 */ /* 0x000eb00000000a00 */
[----:B------:R-:W3:Y:S08]  /*2120*/  LDC R6, c[0x0][0xb20] ;  /* 0x0002c800ff067b82 */ /* 0x000ef00000000800 */
[----:B------:R-:W4:Y:S01]  /*2130*/  LDC R16, c[0x0][0xb0c] ;  /* 0x0002c300ff107b82 */ /* 0x000f220000000800 */
[----:B-1----:R-:W-:-:S05]  /*2140*/  IMAD.HI.U32 R4, R13, R4, RZ ;  /* 0x000000040d047227 */ /* 0x002fca00078e00ff */
[----:B------:R-:W-:Y:S01]  /*2150*/  SHF.R.U32.HI R4, RZ, R5, R4 ;  /* 0x00000005ff047219 */ /* 0x000fe20000011604 */
[----:B--2---:R-:W-:Y:S01]  /*2160*/  IMAD.HI.U32 R3, R11, R3, RZ ;  /* 0x000000030b037227 */ /* 0x004fe200078e00ff */
[----:B------:R-:W-:-:S04]  /*2170*/  ISETP.NE.AND P0, PT, R2, 0x1, PT ;  /* 0x000000010200780c */ /* 0x000fc80003f05270 */
[----:B---3--:R-:W-:-:S04]  /*2180*/  SHF.R.U32.HI R6, RZ, R6, R3 ;  /* 0x00000006ff067219 */ /* 0x008fc80000011603 */
[----:B------:R-:W-:Y:S02]  /*2190*/  SEL R3, R11, R6, !P0 ;  /* 0x000000060b037207 */ /* 0x000fe40004000000 */
[----:B----4-:R-:W-:-:S04]  /*21a0*/  ISETP.NE.AND P1, PT, R16, 0x1, PT ;  /* 0x000000011000780c */ /* 0x010fc80003f25270 */
[----:B------:R-:W-:-:S05]  /*21b0*/  SEL R4, R13, R4, !P1 ;  /* 0x000000040d047207 */ /* 0x000fca0004800000 */
[----:B------:R-:W-:Y:S02]  /*21c0*/  IMAD.IADD R5, R3, 0x1, -R4 ;  /* 0x0000000103057824 */ /* 0x000fe400078e0a04 */
[----:B------:R-:W-:Y:S02]  /*21d0*/  IMAD.IADD R3, R4, 0x1, -R3 ;  /* 0x0000000104037824 */ /* 0x000fe400078e0a03 */
[----:B------:R-:W-:Y:S02]  /*21e0*/  IMAD R13, R5, R16, R13 ;  /* 0x00000010050d7224 */ /* 0x000fe400078e020d */
[----:B------:R-:W-:-:S07]  /*21f0*/  IMAD R11, R3, R2, R11 ;  /* 0x00000002030b7224 */ /* 0x000fce00078e020b */
.L_x_34:
[----:B------:R-:W-:Y:S01]  /*2200*/  VIADD R14, R14, 0x1 ;  /* 0x000000010e0e7836 */ /* 0x000fe20000000000 */
[----:B------:R-:W-:Y:S01]  /*2210*/  PLOP3.LUT P1, PT, PT, PT, PT, 0x80, 0x8 ;  /* 0x000000000008781c */ /* 0x000fe20003f2f070 */
[----:B------:R-:W-:Y:S02]  /*2220*/  IMAD.IADD R21, R13, 0x1, R96 ;  /* 0x000000010d157824 */ /* 0x000fe400078e0260 */
[----:B------:R-:W-:Y:S01]  /*2230*/  IMAD.IADD R20, R11, 0x1, R94 ;  /* 0x000000010b147824 */ /* 0x000fe200078e025e */
[----:B------:R-:W-:-:S04]  /*2240*/  ISETP.NE.AND P0, PT, R14, 0x2, PT ;  /* 0x000000020e00780c */ /* 0x000fc80003f05270 */
[----:B------:R-:W-:Y:S02]  /*2250*/  SEL R3, RZ, 0x1, P0 ;  /* 0x00000001ff037807 */ /* 0x000fe40000000000 */
[----:B------:R-:W-:Y:S02]  /*2260*/  SEL R14, R14, RZ, P0 ;  /* 0x000000ff0e0e7207 */ /* 0x000fe40000000000 */
[----:B------:R-:W-:Y:S01]  /*2270*/  LOP3.LUT R12, R12, R3, RZ, 0x3c, !PT ;  /* 0x000000030c0c7212 */ /* 0x000fe200078e3cff */
[----:B------:R-:W-:Y:S06]  /*2280*/  @P2 BRA `(.L_x_35) ;  /* 0xfffffff000982947 */ /* 0x000fec000383ffff */
[----:B------:R-:W-:Y:S01]  /*2290*/  UIADD3 UR4, UPT, UPT, UR4, 0x18, URZ ;  /* 0x0000001804047890 */ /* 0x000fe2000fffe0ff */
[----:B------:R-:W-:-:S03]  /*22a0*/  SHF.L.U32 R3, R15, 0x1f, RZ ;  /* 0x0000001f0f037819 */ /* 0x000fc600000006ff */
[----:B------:R-:W-:-:S09]  /*22b0*/  ULEA UR5, UR6, UR4, 0x3 ;  /* 0x0000000406057291 */ /* 0x000fd2000f8e18ff */
[----:B------:R-:W1:Y:S02]  /*22c0*/  SYNCS.PHASECHK.TRANS64.TRYWAIT P0, [UR5], R3 ;  /* 0x00000003ff0075a7 */ /* 0x000e640008001105 */
[----:B-1----:R-:W-:Y:S05]  /*22d0*/  @!P0 BRA `(.L_x_36) ;  /* 0x0000004c00888947 */ /* 0x002fea0003800000 */
.L_x_109:
[----:B------:R-:W-:-:S04]  /*22e0*/  UIADD3 UR6, UPT, UPT, UR6, 0x1, URZ ;  /* 0x0000000106067890 */ /* 0x000fc8000fffe0ff */
[----:B------:R-:W-:-:S04]  /*22f0*/  UISETP.NE.AND UP0, UPT, UR6, 0x3, UPT ;  /* 0x000000030600788c */ /* 0x000fc8000bf05270 */
[----:B------:R-:W-:Y:S02]  /*2300*/  USEL UR7, URZ, 0x1, UP0 ;  /* 0x00000001ff077887 */ /* 0x000fe40008000000 */
[----:B------:R-:W-:-:S04]  /*2310*/  USEL UR6, UR6, URZ, UP0 ;  /* 0x000000ff06067287 */ /* 0x000fc80008000000 */
[----:B------:R-:W-:Y:S01]  /*2320*/  ULEA UR5, UR6, UR4, 0x3 ;  /* 0x0000000406057291 */ /* 0x000fe2000f8e18ff */
[----:B------:R-:W-:-:S04]  /*2330*/  LOP3.LUT R15, R15, UR7, RZ, 0x3c, !PT ;  /* 0x000000070f0f7c12 */ /* 0x000fc8000f8e3cff */
[----:B-1----:R-:W-:-:S04]  /*2340*/  SHF.L.U32 R3, R15, 0x1f, RZ ;  /* 0x0000001f0f037819 */ /* 0x002fc800000006ff */
[----:B------:R-:W1:Y:S02]  /*2350*/  SYNCS.PHASECHK.TRANS64.TRYWAIT P0, [UR5], R3 ;  /* 0x00000003ff0075a7 */ /* 0x000e640008001105 */
[----:B-1----:R-:W-:Y:S05]  /*2360*/  @!P0 BRA `(.L_x_37) ;  /* 0x0000004c007c8947 */ /* 0x002fea0003800000 */
.L_x_111:
[----:B------:R-:W-:-:S04]  /*2370*/  UIADD3 UR6, UPT, UPT, UR6, 0x1, URZ ;  /* 0x0000000106067890 */ /* 0x000fc8000fffe0ff */
[----:B------:R-:W-:-:S04]  /*2380*/  UISETP.NE.AND UP0, UPT, UR6, 0x3, UPT ;  /* 0x000000030600788c */ /* 0x000fc8000bf05270 */
[----:B------:R-:W-:Y:S02]  /*2390*/  USEL UR5, URZ, 0x1, UP0 ;  /* 0x00000001ff057887 */ /* 0x000fe40008000000 */
[----:B------:R-:W-:-:S04]  /*23a0*/  USEL UR6, UR6, URZ, UP0 ;  /* 0x000000ff06067287 */ /* 0x000fc80008000000 */
[----:B------:R-:W-:Y:S01]  /*23b0*/  ULEA UR6, UR6, UR4, 0x3 ;  /* 0x0000000406067291 */ /* 0x000fe2000f8e18ff */
[----:B-1----:R-:W-:-:S04]  /*23c0*/  LOP3.LUT R3, R15, UR5, RZ, 0x3c, !PT ;  /* 0x000000050f037c12 */ /* 0x002fc8000f8e3cff */
[----:B------:R-:W-:Y:S01]  /*23d0*/  SHF.L.U32 R3, R3, 0x1f, RZ ;  /* 0x0000001f03037819 */ /* 0x000fe200000006ff */
[----:B----4-:R-:W-:-:S07]  /*23e0*/  IMAD.U32 R0, RZ, RZ, UR6 ;  /* 0x00000006ff007e24 */ /* 0x010fce000f8e00ff */
.L_x_38:
[----:B-1----:R1:W2:Y:S02]  /*23f0*/  SYNCS.PHASECHK.TRANS64.TRYWAIT P0, [R0+URZ], R3 ;  /* 0x00000003000075a7 */ /* 0x0022a400080011ff */
[----:B--2---:R-:W-:Y:S05]  /*2400*/  @!P0 NANOSLEEP.SYNCS 0x989680 ;  /* 0x009896800000895d */ /* 0x004fea0003900000 */
[----:B------:R-:W2:Y:S02]  /*2410*/  @!P0 SYNCS.PHASECHK.TRANS64 P0, [R0+URZ], R3 ;  /* 0x00000003000085a7 */ /* 0x000ea400080010ff */
[----:B--2---:R-:W-:Y:S05]  /*2420*/  @P0 EXIT ;  /* 0x000000000000094d */ /* 0x004fea0003800000 */
[----:B------:R-:W-:Y:S05]  /*2430*/  BRA `(.L_x_38) ;  /* 0xfffffffc00ec7947 */ /* 0x000fea000383ffff */
.L_x_17:
[----:B------:R-:W-:-:S04]  /*2440*/  UISETP.NE.AND UP1, UPT, UR37, URZ, UPT ;  /* 0x000000ff2500728c */ /* 0x000fc8000bf25270 */
[----:B------:R-:W-:-:S09]  /*2450*/  UISETP.NE.OR UP1, UPT, UR8, 0x1, UP1 ;  /* 0x000000010800788c */ /* 0x000fd20008f25670 */
[----:B------:R-:W-:Y:S05]  /*2460*/  BRA.U UP1, `(.L_x_39) ;  /* 0x0000000501487547 */ /* 0x000fea000b800000 */
[----:B------:R-:W-:Y:S01]  /*2470*/  ISETP.NE.AND P2, PT, R2, RZ, PT ;  /* 0x000000ff0200720c */ /* 0x000fe20003f45270 */
[----:B------:R-:W-:Y:S01]  /*2480*/  IMAD.MOV.U32 R12, RZ, RZ, 0x1 ;  /* 0x00000001ff0c7424 */ /* 0x000fe200078e00ff */
[----:B------:R-:W-:Y:S02]  /*2490*/  CS2R R10, SRZ ;  /* 0x00000000000a7805 */ /* 0x000fe4000001ff00 */
[----:B------:R-:W-:Y:S01]  /*24a0*/  CS2R R8, SRZ ;  /* 0x0000000000087805 */ /* 0x000fe2000001ff00 */
[----:B------:R-:W-:Y:S01]  /*24b0*/  UMOV UR4, 0x400 ;  /* 0x0000040000047882 */ /* 0x000fe20000000000 */
[----:B------:R-:W-:Y:S01]  /*24c0*/  UMOV UR6, URZ ;  /* 0x000000ff00067c82 */ /* 0x000fe20008000000 */
[----:B------:R-:W-:-:S12]  /*24d0*/  ULEA UR37, UR37, UR4, 0x18 ;  /* 0x0000000425257291 */ /* 0x000fd8000f8ec0ff */
.L_x_43:
[----:B------:R-:W-:Y:S02]  /*24e0*/  LEA R0, R8, UR37, 0x3 ;  /* 0x0000002508007c11 */ /* 0x000fe4000f8e18ff */
[----:B------:R-:W-:-:S03]  /*24f0*/  SHF.L.U32 R5, R9, 0x1f, RZ ;  /* 0x0000001f09057819 */ /* 0x000fc600000006ff */
[----:B------:R-:W-:Y:S01]  /*2500*/  VIADD R4, R0, 0xd0 ;  /* 0x000000d000047836 */ /* 0x000fe20000000000 */
[----:B------:R-:W1:Y:S02]  /*2510*/  SYNCS.PHASECHK.TRANS64.TRYWAIT P0, [R0+URZ+0xc0], R5 ;  /* 0x0000c005000075a7 */ /* 0x000e6400080011ff */
[----:B-1----:R-:W-:Y:S05]  /*2520*/  @!P0 BRA `(.L_x_40) ;  /* 0x0000004c00248947 */ /* 0x002fea0003800000 */
.L_x_112:
[----:B------:R-:W-:Y:S01]  /*2530*/  ULEA UR5, UR6, UR37, 0x3 ;  /* 0x0000002506057291 */ /* 0x000fe2000f8e18ff */
[----:B------:R-:W-:Y:S02]  /*2540*/  PRMT R4, RZ, 0x654, R4 ;  /* 0x00000654ff047816 */ /* 0x000fe40000000004 */
[----:B-1----:R-:W-:Y:S01]  /*2550*/  SHF.L.U32 R5, R12, 0x1f, RZ ;  /* 0x0000001f0c057819 */ /* 0x002fe200000006ff */
[----:B------:R-:W-:Y:S01]  /*2560*/  UIADD3 UR4, UPT, UPT, UR5, 0x60, URZ ;  /* 0x0000006005047890 */ /* 0x000fe2000fffe0ff */
[----:B------:R1:W-:Y:S05]  /*2570*/  SYNCS.ARRIVE.TRANS64.RED.A1T0 RZ, [R4+URZ], RZ ;  /* 0x000000ff04ff79a7 */ /* 0x0003ea00081004ff */
[----:B------:R-:W-:Y:S01]  /*2580*/  IMAD.U32 R7, RZ, RZ, UR4 ;  /* 0x00000004ff077e24 */ /* 0x000fe2000f8e00ff */
[----:B------:R-:W2:Y:S04]  /*2590*/  SYNCS.PHASECHK.TRANS64.TRYWAIT P0, [UR5+0x70], R5 ;  /* 0x00007005ff0075a7 */ /* 0x000ea80008001105 */
[----:B------:R-:W-:Y:S01]  /*25a0*/  PRMT R6, R2, 0x654, R7 ;  /* 0x0000065402067816 */ /* 0x000fe20000000007 */
[----:B-1----:R-:W-:Y:S01]  /*25b0*/  @!P2 IMAD.MOV.U32 R4, RZ, RZ, 0x10 ;  /* 0x00000010ff04a424 */ /* 0x002fe200078e00ff */
[----:B--2---:R-:W-:Y:S06]  /*25c0*/  @!P0 BRA `(.L_x_41) ;  /* 0x0000004c00108947 */ /* 0x004fec0003800000 */
.L_x_114:
[----:B------:R-:W-:Y:S01]  /*25d0*/  ULEA UR4, UR6, UR37, 0x4 ;  /* 0x0000002506047291 */ /* 0x000fe2000f8e20ff */
[----:B------:R-:W-:Y:S01]  /*25e0*/  SEL R3, R6, R3, !P2 ;  /* 0x0000000306037207 */ /* 0x000fe20005000000 */
[----:B------:R-:W-:Y:S01]  /*25f0*/  UIADD3 UR5, UPT, UPT, UR5, 0x60, URZ ;  /* 0x0000006005057890 */ /* 0x000fe2000fffe0ff */
[----:B-1----:R-:W-:Y:S01]  /*2600*/  LEA R0, R11, UR37, 0x3 ;  /* 0x000000250b007c11 */ /* 0x002fe2000f8e18ff */
[----:B------:R-:W-:Y:S01]  /*2610*/  UIADD3 UR4, UPT, UPT, UR4, 0xf0, URZ ;  /* 0x000000f004047890 */ /* 0x000fe2000fffe0ff */
[----:B------:R-:W-:Y:S01]  /*2620*/  SHF.L.U32 R5, R10, 0x1f, RZ ;  /* 0x0000001f0a057819 */ /* 0x000fe200000006ff */
[----:B------:R1:W-:Y:S01]  /*2630*/  @!P2 SYNCS.ARRIVE.TRANS64.RED RZ, [R3+URZ], R4 ;  /* 0x0000000403ffa9a7 */ /* 0x0003e200080004ff */
[----:B------:R-:W-:Y:S01]  /*2640*/  UIADD3 UR6, UPT, UPT, UR6, 0x1, URZ ;  /* 0x0000000106067890 */ /* 0x000fe2000fffe0ff */
[----:B------:R-:W-:-:S03]  /*2650*/  VIADD R8, R8, 0x1 ;  /* 0x0000000108087836 */ /* 0x000fc60000000000 */
[----:B------:R-:W-:Y:S02]  /*2660*/  UISETP.NE.AND UP0, UPT, UR6, 0x2, UPT ;  /* 0x000000020600788c */ /* 0x000fe4000bf05270 */
[----:B------:R-:W-:Y:S06]  /*2670*/  UGETNEXTWORKID.BROADCAST [UR4], [UR5] ;  /* 0x00000000040073ca */ /* 0x000fec0008000100 */
[----:B------:R-:W-:Y:S01]  /*2680*/  USEL UR4, URZ, 0x1, UP0 ;  /* 0x00000001ff047887 */ /* 0x000fe20008000000 */
[----:B------:R-:W-:Y:S01]  /*2690*/  ISETP.NE.AND P0, PT, R8, 0x2, PT ;  /* 0x000000020800780c */ /* 0x000fe20003f05270 */
[----:B------:R-:W-:Y:S01]  /*26a0*/  USEL UR6, UR6, URZ, UP0 ;  /* 0x000000ff06067287 */ /* 0x000fe20008000000 */
[----:B------:R-:W2:Y:S03]  /*26b0*/  SYNCS.PHASECHK.TRANS64.TRYWAIT P1, [R0+URZ+0x60], R5 ;  /* 0x00006005000075a7 */ /* 0x000ea600080211ff */
[----:B------:R-:W-:Y:S01]  /*26c0*/  LOP3.LUT R12, R12, UR4, RZ, 0x3c, !PT ;  /* 0x000000040c0c7c12 */ /* 0x000fe2000f8e3cff */
[----:B-12---:R-:W-:Y:S07]  /*26d0*/  @!P1 BRA `(.L_x_42) ;  /* 0x0000004800e49947 */ /* 0x006fee0003800000 */
.L_x_115:
[C---:B------:R-:W-:Y:S01]  /*26e0*/  LEA R4, R11.reuse, UR37, 0x4 ;  /* 0x000000250b047c11 */ /* 0x040fe2000f8e20ff */
[----:B-1----:R-:W-:Y:S01]  /*26f0*/  VIADD R0, R0, 0x70 ;  /* 0x0000007000007836 */ /* 0x002fe20000000000 */
[----:B------:R-:W-:Y:S01]  /*2700*/  SEL R8, R8, RZ, P0 ;  /* 0x000000ff08087207 */ /* 0x000fe20000000000 */
[----:B------:R-:W-:-:S03]  /*2710*/  VIADD R11, R11, 0x1 ;  /* 0x000000010b0b7836 */ /* 0x000fc60000000000 */
[----:B------:R-:W1:Y:S01]  /*2720*/  LDS.128 R4, [R4+0xf0] ;  /* 0x0000f00004047984 */ /* 0x000e620000000c00 */
[----:B------:R-:W-:Y:S02]  /*2730*/  PRMT R0, RZ, 0x654, R0 ;  /* 0x00000654ff007816 */ /* 0x000fe40000000000 */
[C---:B------:R-:W-:Y:S01]  /*2740*/  ISETP.NE.AND P1, PT, R11.reuse, 0x2, PT ;  /* 0x000000020b00780c */ /* 0x040fe20003f25270 */
[----:B------:R-:W-:Y:S01]  /*2750*/  @!PT LDS RZ, [RZ] ;  /* 0x00000000fffff984 */ /* 0x000fe20000000800 */
[----:B------:R-:W-:Y:S01]  /*2760*/  @!PT LDS RZ, [RZ] ;  /* 0x00000000fffff984 */ /* 0x000fe20000000800 */
[----:B------:R-:W-:Y:S01]  /*2770*/  @!PT LDS RZ, [RZ] ;  /* 0x00000000fffff984 */ /* 0x000fe20000000800 */
[----:B------:R-:W-:Y:S01]  /*2780*/  @!PT LDS RZ, [RZ] ;  /* 0x00000000fffff984 */ /* 0x000fe20000000800 */
[----:B------:R2:W-:Y:S06]  /*2790*/  MEMBAR.ALL.CTA ;  /* 0x0000000000007992 */ /* 0x0005ec0000008000 */
[----:B--2---:R-:W2:Y:S01]  /*27a0*/  FENCE.VIEW.ASYNC.S ;  /* 0x00000000000073c6 */ /* 0x004ea20000000000 */
[----:B------:R-:W-:Y:S01]  /*27b0*/  SEL R11, R11, RZ, P1 ;  /* 0x000000ff0b0b7207 */ /* 0x000fe20000800000 */
[----:B--2---:R2:W-:Y:S01]  /*27c0*/  SYNCS.ARRIVE.TRANS64.RED.A1T0 RZ, [R0+URZ], RZ ;  /* 0x000000ff00ff79a7 */ /* 0x0045e200081004ff */
[----:B-1----:R-:W-:-:S02]  /*27d0*/  LOP3.LUT P3, RZ, R6, 0x1, RZ, 0xc0, !PT ;  /* 0x0000000106ff7812 */ /* 0x002fc4000786c0ff */
[----:B------:R-:W-:-:S04]  /*27e0*/  SEL R5, RZ, 0x1, P1 ;  /* 0x00000001ff057807 */ /* 0x000fc80000800000 */
[----:B------:R-:W-:Y:S02]  /*27f0*/  LOP3.LUT R10, R10, R5, RZ, 0x3c, !PT ;  /* 0x000000050a0a7212 */ /* 0x000fe400078e3cff */
[----:B--2---:R-:W-:-:S04]  /*2800*/  SEL R0, RZ, 0x1, P0 ;  /* 0x00000001ff007807 */ /* 0x004fc80000000000 */
[----:B------:R-:W-:Y:S01]  /*2810*/  LOP3.LUT R9, R9, R0, RZ, 0x3c, !PT ;  /* 0x0000000009097212 */ /* 0x000fe200078e3cff */
[----:B------:R-:W-:Y:S06]  /*2820*/  @P3 BRA `(.L_x_43) ;  /* 0xfffffffc002c3947 */ /* 0x000fec000383ffff */
[----:B------:R-:W-:Y:S01]  /*2830*/  ULEA UR5, UR6, UR37, 0x3 ;  /* 0x0000002506057291 */ /* 0x000fe2000f8e18ff */
[----:B------:R-:W-:-:S08]  /*2840*/  SHF.L.U32 R3, R12, 0x1f, RZ ;  /* 0x0000001f0c037819 */ /* 0x000fd000000006ff */
[----:B------:R-:W1:Y:S02]  /*2850*/  SYNCS.PHASECHK.TRANS64 P0, [UR5+0x70], R3 ;  /* 0x00007003ff0075a7 */ /* 0x000e640008001005 */
[----:B-1----:R-:W-:Y:S05]  /*2860*/  @P0 BRA `(.L_x_44) ;  /* 0x0000000000080947 */ /* 0x002fea0003800000 */
[----:B------:R-:W1:Y:S02]  /*2870*/  SYNCS.PHASECHK.TRANS64.TRYWAIT P0, [UR5+0x70], R3 ;  /* 0x00007003ff0075a7 */ /* 0x000e640008001105 */
[----:B-1----:R-:W-:Y:S05]  /*2880*/  @!P0 BRA `(.L_x_45) ;  /* 0x00000048008c8947 */ /* 0x002fea0003800000 */
.L_x_44:
[----:B------:R-:W-:-:S04]  /*2890*/  UIADD3 UR4, UPT, UPT, UR6, 0x1, URZ ;  /* 0x0000000106047890 */ /* 0x000fc8000fffe0ff */
[----:B------:R-:W-:-:S04]  /*28a0*/  UISETP.NE.AND UP0, UPT, UR4, 0x2, UPT ;  /* 0x000000020400788c */ /* 0x000fc8000bf05270 */
[----:B------:R-:W-:Y:S02]  /*28b0*/  USEL UR7, URZ, 0x1, UP0 ;  /* 0x00000001ff077887 */ /* 0x000fe40008000000 */
[----:B------:R-:W-:-:S04]  /*28c0*/  USEL UR4, UR4, URZ, UP0 ;  /* 0x000000ff04047287 */ /* 0x000fc80008000000 */
[----:B------:R-:W-:Y:S01]  /*28d0*/  ULEA UR4, UR4, UR37, 0x3 ;  /* 0x0000002504047291 */ /* 0x000fe2000f8e18ff */
[----:B-1----:R-:W-:-:S04]  /*28e0*/  LOP3.LUT R3, R12, UR7, RZ, 0x3c, !PT ;  /* 0x000000070c037c12 */ /* 0x002fc8000f8e3cff */
[----:B------:R-:W-:-:S04]  /*28f0*/  SHF.L.U32 R0, R3, 0x1f, RZ ;  /* 0x0000001f03007819 */ /* 0x000fc800000006ff */
[----:B------:R-:W1:Y:S02]  /*2900*/  SYNCS.PHASECHK.TRANS64 P0, [UR4+0x70], R0 ;  /* 0x00007000ff0075a7 */ /* 0x000e640008001004 */
[----:B-1----:R-:W-:Y:S05]  /*2910*/  @P0 EXIT ;  /* 0x000000000000094d */ /* 0x002fea0003800000 */
[----:B------:R-:W-:Y:S02]  /*2920*/  SHF.L.U32 R3, R3, 0x1f, RZ ;  /* 0x0000001f03037819 */ /* 0x000fe400000006ff */
[----:B------:R-:W-:-:S07]  /*2930*/  MOV R0, UR4 ;  /* 0x0000000400007c02 */ /* 0x000fce0008000f00 */
.L_x_46:
[----:B-1----:R1:W2:Y:S02]  /*2940*/  SYNCS.PHASECHK.TRANS64.TRYWAIT P0, [R0+URZ+0x70], R3 ;  /* 0x00007003000075a7 */ /* 0x0022a400080011ff */
[----:B--2---:R-:W-:Y:S05]  /*2950*/  @!P0 NANOSLEEP.SYNCS 0x989680 ;  /* 0x009896800000895d */ /* 0x004fea0003900000 */
[----:B------:R-:W2:Y:S02]  /*2960*/  @!P0 SYNCS.PHASECHK.TRANS64 P0, [R0+URZ+0x70], R3 ;  /* 0x00007003000085a7 */ /* 0x000ea400080010ff */
[----:B--2---:R-:W-:Y:S05]  /*2970*/  @P0 EXIT ;  /* 0x000000000000094d */ /* 0x004fea0003800000 */
[----:B------:R-:W-:Y:S05]  /*2980*/  BRA `(.L_x_46) ;  /* 0xfffffffc00ec7947 */ /* 0x000fea000383ffff */
.L_x_39:
[----:B------:R-:W-:-:S09]  /*2990*/  UISETP.NE.AND UP1, UPT, UR8, URZ, UPT ;  /* 0x000000ff0800728c */ /* 0x000fd2000bf25270 */
[----:B------:R-:W-:Y:S05]  /*29a0*/  BRA.U UP1, `(.L_x_47) ;  /* 0x0000000d01787547 */ /* 0x000fea000b800000 */
[----:B------:R-:W-:Y:S01]  /*29b0*/  UMOV UR4, 0x40 ;  /* 0x0000004000047882 */ /* 0x000fe20000000000 */
[----:B------:R-:W-:Y:S01]  /*29c0*/  NOP ;  /* 0x0000000000007918 */ /* 0x000fe20000000000 */
[----:B------:R-:W-:Y:S01]  /*29d0*/  ULEA UR4, UR37, UR4, 0x18 ;  /* 0x0000000425047291 */ /* 0x000fe2000f8ec0ff */
[----:B------:R-:W-:Y:S02]  /*29e0*/  UMOV UR5, 0x400 ;  /* 0x0000040000057882 */ /* 0x000fe40000000000 */
[----:B------:R-:W-:-:S06]  /*29f0*/  ULEA UR37, UR37, UR5, 0x18 ;  /* 0x0000000525257291 */ /* 0x000fcc000f8ec0ff */
[----:B------:R-:W1:Y:S02]  /*2a00*/  LDS.U8 R0, [UR4+0x1c] ;  /* 0x00001c04ff007984 */ /* 0x000e640008000000 */
[----:B-1----:R-:W-:-:S13]  /*2a10*/  ISETP.NE.AND P0, PT, R0, RZ, PT ;  /* 0x000000ff0000720c */ /* 0x002fda0003f05270 */
[----:B------:R-:W-:Y:S05]  /*2a20*/  @P0 BRA `(.L_x_48) ;  /* 0x0000000000580947 */ /* 0x000fea0003800000 */
[----:B------:R-:W-:-:S13]  /*2a30*/  ELECT P0, URZ, PT ;  /* 0x0000000000ff782f */ /* 0x000fda0003800000 */
[----:B------:R-:W-:Y:S05]  /*2a40*/  @!P0 BRA `(.L_x_49) ;  /* 0x0000000000608947 */ /* 0x000fea0003800000 */
[----:B------:R-:W-:Y:S01]  /*2a50*/  UMOV UR5, 0x10 ;  /* 0x0000001000057882 */ /* 0x000fe20000000000 */
[----:B------:R-:W-:Y:S01]  /*2a60*/  HFMA2 R0, -RZ, RZ, 0, 5.9604644775390625e-08 ;  /* 0x00000001ff007431 */ /* 0x000fe200000001ff */
[----:B------:R-:W-:-:S03]  /*2a70*/  MOV R2, 0xffff ;  /* 0x0000ffff00027802 */ /* 0x000fc60000000f00 */
[----:B------:R-:W-:Y:S04]  /*2a80*/  DEPBAR.LE SB1, 0x36 ;  /* 0x00009d800000791a */ /* 0x000fe80000000000 */
[----:B------:R-:W1:Y:S02]  /*2a90*/  UTCATOMSWS.FIND_AND_SET.ALIGN UP0, UR5, UR5 ;  /* 0x00000005000575e3 */ /* 0x000e640008000800 */
[----:B-1----:R-:W-:Y:S01]  /*2aa0*/  MOV R3, UR5 ;  /* 0x0000000500037c02 */ /* 0x002fe20008000f00 */
[----:B------:R-:W-:Y:S06]  /*2ab0*/  BRA.U UP0, `(.L_x_50) ;  /* 0x0000000100187547 */ /* 0x000fec000b800000 */
.L_x_51:
[----:B------:R-:W-:Y:S05]  /*2ac0*/  NANOSLEEP 0x64 ;  /* 0x000000640000795d */ /* 0x000fea0003800000 */
[----:B------:R-:W-:-:S05]  /*2ad0*/  UMOV UR5, 0x10 ;  /* 0x0000001000057882 */ /* 0x000fca0000000000 */
[----:B------:R-:W-:Y:S04]  /*2ae0*/  DEPBAR.LE SB1, 0x36 ;  /* 0x00009d800000791a */ /* 0x000fe80000000000 */
[----:B------:R-:W1:Y:S02]  /*2af0*/  UTCATOMSWS.FIND_AND_SET.ALIGN UP0, UR5, UR5 ;  /* 0x00000005000575e3 */ /* 0x000e640008000800 */
[----:B-1----:R-:W-:Y:S01]  /*2b00*/  MOV R3, UR5 ;  /* 0x0000000500037c02 */ /* 0x002fe20008000f00 */
[----:B------:R-:W-:Y:S05]  /*2b10*/  BRA.U !UP0, `(.L_x_51) ;  /* 0xfffffffd08e87547 */ /* 0x000fea000b83ffff */
.L_x_50:
[-C--:B------:R-:W-:Y:S02]  /*2b20*/  SHF.L.U32 R2, R2, R3.reuse, RZ ;  /* 0x0000000302027219 */ /* 0x080fe400000006ff */
[----:B------:R-:W-:Y:S01]  /*2b30*/  SHF.L.U32 R0, R0, R3, RZ ;  /* 0x0000000300007219 */ /* 0x000fe200000006ff */
[----:B------:R-:W-:Y:S02]  /*2b40*/  IMAD.SHL.U32 R3, R3, 0x20, RZ ;  /* 0x0000002003037824 */ /* 0x000fe400078e00ff */
[----:B------:R1:W-:Y:S04]  /*2b50*/  ATOMS.OR RZ, [UR4+0x14], R2 ;  /* 0x00001402ffff798c */ /* 0x0003e8000b000004 */
[----:B------:R1:W-:Y:S04]  /*2b60*/  ATOMS.OR RZ, [UR4+0x18], R0 ;  /* 0x00001800ffff798c */ /* 0x0003e8000b000004 */
[----:B------:R1:W-:Y:S01]  /*2b70*/  STS [UR37+0x110], R3 ;  /* 0x00011003ff007988 */ /* 0x0003e20008000825 */
[----:B------:R-:W-:Y:S05]  /*2b80*/  BRA `(.L_x_49) ;  /* 0x0000000000107947 */ /* 0x000fea0003800000 */
.L_x_48:
[----:B------:R-:W-:Y:S02]  /*2b90*/  MOV R0, 0xffffffff ;  /* 0xffffffff00007802 */ /* 0x000fe40000000f00 */
[----:B------:R-:W-:-:S03]  /*2ba0*/  MOV R2, 0x2bd0 ;  /* 0x00002bd000027802 */ /* 0x000fc60000000f00 */
[----:B------:R1:W-:Y:S04]  /*2bb0*/  STS [UR37+0x110], R0 ;  /* 0x00011000ff007988 */ /* 0x0003e80008000825 */
[----:B-1-3-5:R-:W-:Y:S05]  /*2bc0*/  CALL.REL.NOINC `($__internal_1_$__cuda_sm10x_tcgen05_guardrail_trap_phase_invalid_during_alloc) ;  /* 0x0000004c00487944 */ /* 0x02afea0003c00000 */
.L_x_49:
[----:B------:R-:W-:Y:S05]  /*2bd0*/  WARPSYNC.ALL ;  /* 0x0000000000007948 */ /* 0x000fea0003800000 */
[----:B------:R-:W2:Y:S01]  /*2be0*/  S2UR UR6, SR_CgaCtaId ;  /* 0x00000000000679c3 */ /* 0x000ea20000008800 */
[----:B------:R-:W-:Y:S01]  /*2bf0*/  UMOV UR4, 0x400 ;  /* 0x0000040000047882 */ /* 0x000fe20000000000 */
[----:B------:R-:W-:-:S06]  /*2c00*/  NOP ;  /* 0x0000000000007918 */ /* 0x000fcc0000000000 */
[----:B------:R-:W-:Y:S06]  /*2c10*/  BAR.ARV 0x6, 0xa0 ;  /* 0x0182800000007b1d */ /* 0x000fec0000002000 */
[----:B------:R-:W4:Y:S01]  /*2c20*/  LDCU UR7, c[0x0][0x38c] ;  /* 0x00007180ff0777ac */ /* 0x000f220008000800 */
[----:B------:R-:W-:Y:S01]  /*2c30*/  IMAD.MOV.U32 R11, RZ, RZ, 0x1 ;  /* 0x00000001ff0b7424 */ /* 0x000fe200078e00ff */
[----:B------:R-:W-:Y:S01]  /*2c40*/  CS2R R8, SRZ ;  /* 0x0000000000087805 */ /* 0x000fe2000001ff00 */
[----:B------:R-:W-:Y:S01]  /*2c50*/  IMAD.MOV.U32 R10, RZ, RZ, RZ ;  /* 0x000000ffff0a7224 */ /* 0x000fe200078e00ff */
[----:B------:R-:W-:Y:S01]  /*2c60*/  UMOV UR18, URZ ;  /* 0x000000ff00127c82 */ /* 0x000fe20008000000 */
[----:B------:R-:W-:Y:S01]  /*2c70*/  UMOV UR17, URZ ;  /* 0x000000ff00117c82 */ /* 0x000fe20008000000 */
[----:B------:R-:W-:Y:S01]  /*2c80*/  UMOV UR20, 0x0 ;  /* 0x0000000000147882 */ /* 0x000fe20000000000 */
[----:B------:R-:W-:Y:S01]  /*2c90*/  UMOV UR21, 0x4200490 ;  /* 0x0420049000157882 */ /* 0x000fe20000000000 */
[----:B--2---:R-:W-:Y:S01]  /*2ca0*/  ULEA UR6, UR6, UR4, 0x18 ;  /* 0x0000000406067291 */ /* 0x004fe2000f8ec0ff */
[----:B------:R-:W2:Y:S03]  /*2cb0*/  LDCU UR4, c[0x0][0x38c] ;  /* 0x00007180ff0477ac */ /* 0x000ea60008000800 */
[----:B------:R-:W-:-:S02]  /*2cc0*/  UIADD3 UR11, UPT, UPT, UR6, 0x4400, URZ ;  /* 0x00004400060b7890 */ /* 0x000fc4000fffe0ff */
[----:B----4-:R-:W-:-:S03]  /*2cd0*/  UIADD3 UR7, UPT, UPT, UR7, 0x1f, URZ ;  /* 0x0000001f07077890 */ /* 0x010fc6000fffe0ff */
[----:B-1----:R-:W1:Y:S01]  /*2ce0*/  LDS R0, [UR6+0x110] ;  /* 0x00011006ff007984 */ /* 0x002e620008000800 */
[----:B------:R-:W-:Y:S02]  /*2cf0*/  UIADD3 UR12, UPT, UPT, UR6, 0x5c00, URZ ;  /* 0x00005c00060c7890 */ /* 0x000fe4000fffe0ff */
[----:B------:R-:W-:Y:S02]  /*2d00*/  USHF.R.S32.HI UR5, URZ, 0x1f, UR7 ;  /* 0x0000001fff057899 */ /* 0x000fe40008011407 */
[----:B------:R-:W-:Y:S02]  /*2d10*/  USHF.R.U32.HI UR11, URZ, 0x4, UR11 ;  /* 0x00000004ff0b7899 */ /* 0x000fe4000801160b */
[----:B------:R-:W-:Y:S02]  /*2d20*/  ULEA.HI UR5, UR5, UR7, URZ, 0x5 ;  /* 0x0000000705057291 */ /* 0x000fe4000f8f28ff */
[----:B------:R-:W-:Y:S02]  /*2d30*/  USHF.R.U32.HI UR12, URZ, 0x4, UR12 ;  /* 0x00000004ff0c7899 */ /* 0x000fe4000801160c */
[----:B------:R-:W-:-:S02]  /*2d40*/  USHF.R.S32.HI UR5, URZ, 0x5, UR5 ;  /* 0x00000005ff057899 */ /* 0x000fc40008011405 */
[----:B------:R-:W-:Y:S02]  /*2d50*/  ULOP3.LUT UR11, UR11, 0x3fff, URZ, 0xc0, !UPT ;  /* 0x00003fff0b0b7892 */ /* 0x000fe4000f8ec0ff */
[----:B------:R-:W-:Y:S02]  /*2d60*/  UISETP.LT.AND UP0, UPT, UR5, 0x1, UPT ;  /* 0x000000010500788c */ /* 0x000fe4000bf01270 */
[----:B------:R-:W-:Y:S02]  /*2d70*/  ULOP3.LUT UR12, UR12, 0x3fff, URZ, 0xc0, !UPT ;  /* 0x00003fff0c0c7892 */ /* 0x000fe4000f8ec0ff */
[----:B------:R-:W-:Y:S02]  /*2d80*/  USEL UR10, UR5, 0x1, !UP0 ;  /* 0x00000001050a7887 */ /* 0x000fe4000c000000 */
[----:B------:R-:W-:Y:S02]  /*2d90*/  ULOP3.LUT UR11, UR11, 0x10000, URZ, 0xfc, !UPT ;  /* 0x000100000b0b7892 */ /* 0x000fe4000f8efcff */
[----:B------:R-:W-:-:S02]  /*2da0*/  ULOP3.LUT UR12, UR12, 0x10000, URZ, 0xfc, !UPT ;  /* 0x000100000c0c7892 */ /* 0x000fc4000f8efcff */
[----:B------:R-:W-:Y:S02]  /*2db0*/  UIADD3 UR10, UPT, UPT, -UR10, URZ, URZ ;  /* 0x000000ff0a0a7290 */ /* 0x000fe4000fffe1ff */
[----:B--2---:R-:W-:Y:S01]  /*2dc0*/  UISETP.GE.AND UP3, UPT, UR4, 0x1, UPT ;  /* 0x000000010400788c */ /* 0x004fe2000bf66270 */
[----:B-1----:R-:W-:-:S15]  /*2dd0*/  R2UR UR19, R0 ;  /* 0x00000000001372ca */ /* 0x002fde00000e0000 */
.L_x_58:
[----:B------:R-:W-:Y:S02]  /*2de0*/  LEA R0, R10, UR6, 0x3 ;  /* 0x000000060a007c11 */ /* 0x000fe4000f8e18ff */
[----:B------:R-:W-:Y:S02]  /*2df0*/  SHF.L.U32 R5, R9, 0x1f, RZ ;  /* 0x0000001f09057819 */ /* 0x000fe400000006ff */
[----:B------:R-:W-:Y:S01]  /*2e00*/  PLOP3.LUT P0, PT, PT, PT, UP3, 0x80, 0x8 ;  /* 0x000000000008781c */ /* 0x000fe20003f0f038 */
[----:B------:R-:W-:Y:S01]  /*2e10*/  VIADD R3, R0, 0x70 ;  /* 0x0000007000037836 */ /* 0x000fe20000000000 */
[----:B-1----:R-:W1:Y:S02]  /*2e20*/  SYNCS.PHASECHK.TRANS64.TRYWAIT P1, [R0+URZ+0x60], R5 ;  /* 0x00006005000075a7 */ /* 0x002e6400080211ff */
[----:B-1--4-:R-:W-:Y:S09]  /*2e30*/  @!P1 BRA `(.L_x_52) ;  /* 0x0000004400389947 */ /* 0x012ff20003800000 */
.L_x_117:
[----:B------:R-:W-:Y:S01]  /*2e40*/  LEA R4, R10, UR6, 0x4 ;  /* 0x000000060a047c11 */ /* 0x000fe2000f8e20ff */
[----:B------:R-:W-:Y:S01]  /*2e50*/  @UP3 ULEA UR4, UR17, UR6, 0x3 ;  /* 0x0000000611043291 */ /* 0x000fe2000f8e18ff */
[----:B------:R-:W-:Y:S01]  /*2e60*/  PLOP3.LUT P2, PT, PT, PT, PT, 0x80, 0x8 ;  /* 0x000000000008781c */ /* 0x000fe20003f4f070 */
[----:B------:R-:W-:Y:S01]  /*2e70*/  ULEA UR9, UR18, UR6, 0x3 ;  /* 0x0000000612097291 */ /* 0x000fe2000f8e18ff */
[----:B------:R-:W-:Y:S02]  /*2e80*/  PRMT R3, RZ, 0x654, R3 ;  /* 0x00000654ff037816 */ /* 0x000fe40000000003 */
[----:B-1----:R-:W1:Y:S01]  /*2e90*/  LDS.128 R4, [R4+0xf0] ;  /* 0x0000f00004047984 */ /* 0x002e620000000c00 */
[----:B------:R-:W-:Y:S02]  /*2ea0*/  @P0 SHF.L.U32 R2, R8, 0x1f, RZ ;  /* 0x0000001f08020819 */ /* 0x000fe400000006ff */
[----:B------:R-:W-:Y:S01]  /*2eb0*/  SHF.L.U32 R0, R11, 0x1f, RZ ;  /* 0x0000001f0b007819 */ /* 0x000fe200000006ff */
[----:B------:R-:W-:Y:S01]  /*2ec0*/  @!PT LDS RZ, [RZ] ;  /* 0x00000000fffff984 */ /* 0x000fe20000000800 */
[----:B------:R-:W-:Y:S01]  /*2ed0*/  @!PT LDS RZ, [RZ] ;  /* 0x00000000fffff984 */ /* 0x000fe20000000800 */
[----:B------:R-:W-:Y:S01]  /*2ee0*/  @!PT LDS RZ, [RZ] ;  /* 0x00000000fffff984 */ /* 0x000fe20000000800 */
[----:B------:R-:W-:Y:S01]  /*2ef0*/  @!PT LDS RZ, [RZ] ;  /* 0x00000000fffff984 */ /* 0x000fe20000000800 */
[----:B------:R2:W-:Y:S06]  /*2f00*/  MEMBAR.ALL.CTA ;  /* 0x0000000000007992 */ /* 0x0005ec0000008000 */
[----:B--2---:R-:W2:Y:S02]  /*2f10*/  FENCE.VIEW.ASYNC.S ;  /* 0x00000000000073c6 */ /* 0x004ea40000000000 */
[----:B--2---:R2:W-:Y:S01]  /*2f20*/  SYNCS.ARRIVE.TRANS64.RED.A1T0 RZ, [R3+URZ], RZ ;  /* 0x000000ff03ff79a7 */ /* 0x0045e200081004ff */
[----:B------:R2:W4:Y:S01]  /*2f30*/  @P0 SYNCS.PHASECHK.TRANS64.TRYWAIT P2, [UR4], R2 ;  /* 0x00000002ff0005a7 */ /* 0x0005220008041104 */
[----:B-1----:R-:W-:Y:S01]  /*2f40*/  LOP3.LUT P1, RZ, R6, 0x1, RZ, 0xc0, !PT ;  /* 0x0000000106ff7812 */ /* 0x002fe2000782c0ff */
[----:B------:R-:W1:Y:S02]  /*2f50*/  SYNCS.PHASECHK.TRANS64.TRYWAIT P0, [UR9+0xa0], R0 ;  /* 0x0000a000ff0075a7 */ /* 0x000e640008001109 */
[----:B-12-4-:R-:W-:Y:S10]  /*2f60*/  @!P0 BRA `(.L_x_53) ;  /* 0x0000004400008947 */ /* 0x016ff40003800000 */
.L_x_119:
[----:B------:R-:W-:Y:S01]  /*2f70*/  IADD3 R10, PT, PT, R10, 0x1, RZ ;  /* 0x000000010a0a7810 */ /* 0x000fe20007ffe0ff */
[----:B------:R-:W-:Y:S06]  /*2f80*/  BRA.U !UP3, `(.L_x_54) ;  /* 0x000000010ba07547 */ /* 0x000fec000b800000 */
[----:B------:R-:W-:Y:S02]  /*2f90*/  ULEA.HI UR8, UR18, UR18, URZ, 0x1 ;  /* 0x0000001212087291 */ /* 0x000fe4000f8f08ff */
[----:B------:R-:W-:Y:S02]  /*2fa0*/  UPLOP3.LUT UP4, UPT, UPT, UPT, UPT, 0x40, 0x4 ;  /* 0x000000000004789c */ /* 0x000fe40003f8e870 */
[----:B------:R-:W-:Y:S02]  /*2fb0*/  USHF.L.U32 UR4, UR8, 0x6, URZ ;  /* 0x0000000608047899 */ /* 0x000fe400080006ff */
[----:B------:R-:W-:Y:S02]  /*2fc0*/  ULOP3.LUT UR8, UR8, 0xffe, URZ, 0xc0, !UPT ;  /* 0x00000ffe08087892 */ /* 0x000fe4000f8ec0ff */
[----:B------:R-:W-:Y:S02]  /*2fd0*/  ULOP3.LUT UR4, UR4, 0xffffff80, URZ, 0xc0, !UPT ;  /* 0xffffff8004047892 */ /* 0x000fe4000f8ec0ff */
[----:B------:R-:W-:-:S02]  /*2fe0*/  UIADD3 UR8, UPT, UPT, -UR8, UR18, URZ ;  /* 0x0000001208087290 */ /* 0x000fc4000fffe1ff */
[----:B------:R-:W-:Y:S01]  /*2ff0*/  UIADD3 UR4, UPT, UPT, UR19, UR4, URZ ;  /* 0x0000000413047290 */ /* 0x000fe2000fffe0ff */
[----:B------:R-:W-:Y:S01]  /*3000*/  UMOV UR16, UR10 ;  /* 0x0000000a00107c82 */ /* 0x000fe20008000000 */
[----:B------:R-:W-:Y:S02]  /*3010*/  UMOV UR15, UR5 ;  /* 0x00000005000f7c82 */ /* 0x000fe40008000000 */
[----:B------:R-:W-:Y:S01]  /*3020*/  ULEA UR8, UR8, UR4, 0x14 ;  /* 0x0000000408087291 */ /* 0x000fe2000f8ea0ff */
[----:B------:R-:W-:-:S11]  /*3030*/  UMOV UR14, UR17 ;  /* 0x00000011000e7c82 */ /* 0x000fd60008000000 */
.L_x_57:
[----:B------:R-:W-:Y:S02]  /*3040*/  UIADD3 UR16, UPT, UPT, UR16, 0x1, URZ ;  /* 0x0000000110107890 */ /* 0x000fe4000fffe0ff */
[----:B--2---:R-:W-:Y:S02]  /*3050*/  ULEA UR7, UR14, UR6, 0x3 ;  /* 0x000000060e077291 */ /* 0x004fe4000f8e18ff */
[----:B------:R-:W-:Y:S01]  /*3060*/  UISETP.NE.AND UP0, UPT, UR16, URZ, UPT ;  /* 0x000000ff1000728c */ /* 0x000fe2000bf05270 */
[----:B----4-:R-:W-:Y:S10]  /*3070*/  @P2 BRA `(.L_x_55) ;  /* 0x00000000000c2947 */ /* 0x010ff40003800000 */
[----:B-1----:R-:W-:Y:S04]  /*3080*/  SHF.L.U32 R3, R8, 0x1f, RZ ;  /* 0x0000001f08037819 */ /* 0x002fe800000006ff */
[----:B------:R-:W1:Y:S02]  /*3090*/  SYNCS.PHASECHK.TRANS64.TRYWAIT P0, [UR7], R3 ;  /* 0x00000003ff0075a7 */ /* 0x000e640008001107 */
[----:B-1----:R-:W-:Y:S05]  /*30a0*/  @!P0 BRA `(.L_x_56) ;  /* 0x0000004000c88947 */ /* 0x002fea0003800000 */
.L_x_55:
[----:B------:R-:W-:Y:S01]  /*30b0*/  UISETP.NE.AND UP1, UPT, UR15, 0x1, UPT ;  /* 0x000000010f00788c */ /* 0x000fe2000bf25270 */
[----:B------:R-:W-:Y:S01]  /*30c0*/  PLOP3.LUT P2, PT, PT, PT, PT, 0x80, 0x8 ;  /* 0x000000000008781c */ /* 0x000fe20003f4f070 */
[----:B------:R-:W-:Y:S02]  /*30d0*/  UIADD3 UR17, UPT, UPT, UR14, 0x1, URZ ;  /* 0x000000010e117890 */ /* 0x000fe4000fffe0ff */
[----:B------:R-:W-:Y:S02]  /*30e0*/  ULEA UR22, UR14, UR12, 0x8 ;  /* 0x0000000c0e167291 */ /* 0x000fe4000f8e40ff */
[----:B------:R-:W-:Y:S01]  /*30f0*/  UISETP.NE.AND UP2, UPT, UR17, 0x3, UPT ;  /* 0x000000031100788c */ /* 0x000fe2000bf45270 */
[----:B------:R-:W-:Y:S01]  /*3100*/  PLOP3.LUT P0, PT, PT, PT, UP1, 0x80, 0x8 ;  /* 0x000000000008781c */ /* 0x000fe20003f0f018 */
[----:B------:R-:W-:Y:S02]  /*3110*/  ULEA UR24, UR14, UR11, 0x7 ;  /* 0x0000000b0e187291 */ /* 0x000fe4000f8e38ff */
[----:B------:R-:W-:Y:S02]  /*3120*/  USEL UR13, URZ, 0x1, UP2 ;  /* 0x00000001ff0d7887 */ /* 0x000fe40009000000 */
[----:B------:R-:W-:Y:S02]  /*3130*/  USEL UR17, UR17, URZ, UP2 ;  /* 0x000000ff11117287 */ /* 0x000fe40009000000 */
[----:B------:R-:W-:Y:S02]  /*3140*/  UIADD3 UR7, UPT, UPT, UR7, 0x18, URZ ;  /* 0x0000001807077890 */ /* 0x000fe4000fffe0ff */
[----:B------:R-:W-:Y:S01]  /*3150*/  @UP1 ULEA UR4, UR17, UR6, 0x3 ;  /* 0x0000000611041291 */ /* 0x000fe2000f8e18ff */
[----:B------:R-:W-:Y:S01]  /*3160*/  LOP3.LUT R8, R8, UR13, RZ, 0x3c, !PT ;  /* 0x0000000d08087c12 */ /* 0x000fe2000f8e3cff */
[----:B------:R-:W-:Y:S01]  /*3170*/  UMOV UR23, 0xc0004010 ;  /* 0xc000401000177882 */ /* 0x000fe20000000000 */
[----:B------:R-:W-:Y:S01]  /*3180*/  UMOV UR25, 0xc0004010 ;  /* 0xc000401000197882 */ /* 0x000fe20000000000 */
[----:B------:R-:W-:Y:S01]  /*3190*/  UIADD3 UR15, UPT, UPT, UR15, -0x1, URZ ;  /* 0xffffffff0f0f7890 */ /* 0x000fe2000fffe0ff */
[----:B-1----:R-:W-:Y:S01]  /*31a0*/  @P0 SHF.L.U32 R0, R8, 0x1f, RZ ;  /* 0x0000001f08000819 */ /* 0x002fe200000006ff */
[----:B------:R-:W-:Y:S03]  /*31b0*/  UMOV UR14, UR17 ;  /* 0x00000011000e7c82 */ /* 0x000fe60008000000 */
[----:B------:R2:W4:Y:S01]  /*31c0*/  @P0 SYNCS.PHASECHK.TRANS64.TRYWAIT P2, [UR4], R0 ;  /* 0x00000000ff0005a7 */ /* 0x0005220008041104 */
[----:B------:R2:W-:Y:S01]  /*31d0*/  UTCQMMA gdesc[UR24], gdesc[UR22], tmem[UR8], tmem[UR20], idesc[UR21], UP4 ;  /* 0x00ff1416180075ea */ /* 0x0005e2000a000308 */
[----:B------:R-:W-:Y:S01]  /*31e0*/  UPLOP3.LUT UP4, UPT, UPT, UPT, UPT, 0x80, 0x8 ;  /* 0x000000000008789c */ /* 0x000fe20003f8f070 */
[----:B------:R2:W-:Y:S01]  /*31f0*/  UTCBAR [UR7], URZ ;  /* 0x000000ff070073e9 */ /* 0x0005e200080000ff */
[----:B------:R-:W-:Y:S09]  /*3200*/  BRA.U UP0, `(.L_x_57) ;  /* 0xfffffffd008c7547 */ /* 0x000ff2000b83ffff */
.L_x_54:
[----:B------:R-:W-:Y:S01]  /*3210*/  UIADD3 UR18, UPT, UPT, UR18, 0x1, URZ ;  /* 0x0000000112127890 */ /* 0x000fe2000fffe0ff */
[C---:B------:R-:W-:Y:S01]  /*3220*/  ISETP.NE.AND P0, PT, R10.reuse, 0x2, PT ;  /* 0x000000020a00780c */ /* 0x040fe20003f05270 */
[----:B------:R-:W-:Y:S02]  /*3230*/  UIADD3 UR9, UPT, UPT, UR9, 0x80, URZ ;  /* 0x0000008009097890 */ /* 0x000fe4000fffe0ff */
[----:B------:R-:W-:Y:S01]  /*3240*/  UISETP.NE.AND UP0, UPT, UR18, 0x4, UPT ;  /* 0x000000041200788c */ /* 0x000fe2000bf05270 */
[----:B-12---:R-:W-:Y:S02]  /*3250*/  SEL R0, RZ, 0x1, P0 ;  /* 0x00000001ff007807 */ /* 0x006fe40000000000 */
[----:B------:R-:W-:Y:S01]  /*3260*/  SEL R10, R10, RZ, P0 ;  /* 0x000000ff0a0a7207 */ /* 0x000fe20000000000 */
[----:B------:R-:W-:Y:S01]  /*3270*/  USEL UR4, URZ, 0x1, UP0 ;  /* 0x00000001ff047887 */ /* 0x000fe20008000000 */
[----:B------:R-:W-:Y:S01]  /*3280*/  LOP3.LUT R9, R9, R0, RZ, 0x3c, !PT ;  /* 0x0000000009097212 */ /* 0x000fe200078e3cff */
[----:B------:R-:W-:Y:S01]  /*3290*/  USEL UR18, UR18, URZ, UP0 ;  /* 0x000000ff12127287 */ /* 0x000fe20008000000 */
[----:B------:R1:W-:Y:S03]  /*32a0*/  UTCBAR [UR9], URZ ;  /* 0x000000ff090073e9 */ /* 0x0003e600080000ff */
[----:B------:R-:W-:Y:S01]  /*32b0*/  LOP3.LUT R11, R11, UR4, RZ, 0x3c, !PT ;  /* 0x000000040b0b7c12 */ /* 0x000fe2000f8e3cff */
[----:B------:R-:W-:Y:S07]  /*32c0*/  @P1 BRA `(.L_x_58) ;  /* 0xfffffff800c41947 */ /* 0x000fee000383ffff */
[----:B------:R-:W2:Y:S01]  /*32d0*/  S2UR UR4, SR_CgaCtaId ;  /* 0x00000000000479c3 */ /* 0x000ea20000008800 */
[----:B------:R-:W-:Y:S01]  /*32e0*/  ELECT P0, URZ, PT ;  /* 0x0000000000ff782f */ /* 0x000fe20003800000 */
[----:B------:R-:W-:Y:S01]  /*32f0*/  IMAD.MOV.U32 R0, RZ, RZ, 0x1 ;  /* 0x00000001ff007424 */ /* 0x000fe200078e00ff */
[----:B------:R-:W-:Y:S01]  /*3300*/  UIADD3 UR6, UPT, UPT, UR6, 0xa0, URZ ;  /* 0x000000a006067890 */ /* 0x000fe2000fffe0ff */
[----:B------:R-:W-:Y:S01]  /*3310*/  SHF.L.U32 R3, R11, 0x1f, RZ ;  /* 0x0000001f0b037819 */ /* 0x000fe200000006ff */
[----:B------:R-:W-:-:S03]  /*3320*/  UMOV UR5, 0x40 ;  /* 0x0000004000057882 */ /* 0x000fc60000000000 */
[----:B------:R-:W-:Y:S01]  /*3330*/  UVIRTCOUNT.DEALLOC.SMPOOL 0x80 ;  /* 0x000000800000784c */ /* 0x000fe20000000000 */
[----:B--2---:R-:W-:Y:S02]  /*3340*/  ULEA UR4, UR4, UR5, 0x18 ;  /* 0x0000000504047291 */ /* 0x004fe4000f8ec0ff */
[----:B------:R-:W-:-:S07]  /*3350*/  ULEA UR5, UR18, UR6, 0x3 ;  /* 0x0000000612057291 */ /* 0x000fce000f8e18ff */
[----:B------:R2:W-:Y:S02]  /*3360*/  @P0 STS.U8 [UR4+0x1c], R0 ;  /* 0x00001c00ff000988 */ /* 0x0005e40008000004 */
[----:B------:R-:W3:Y:S02]  /*3370*/  SYNCS.PHASECHK.TRANS64.TRYWAIT P0, [UR5], R3 ;  /* 0x00000003ff0075a7 */ /* 0x000ee40008001105 */
[----:B--23--:R-:W-:Y:S05]  /*3380*/  @!P0 BRA `(.L_x_59) ;  /* 0x0000004000288947 */ /* 0x00cfea0003800000 */
.L_x_122:
[----:B------:R-:W-:-:S04]  /*3390*/  UIADD3 UR7, UPT, UPT, UR18, 0x1, URZ ;  /* 0x0000000112077890 */ /* 0x000fc8000fffe0ff */
[----:B------:R-:W-:-:S04]  /*33a0*/  UISETP.NE.AND UP0, UPT, UR7, 0x4, UPT ;  /* 0x000000040700788c */ /* 0x000fc8000bf05270 */
[----:B------:R-:W-:Y:S02]  /*33b0*/  USEL UR8, URZ, 0x1, UP0 ;  /* 0x00000001ff087887 */ /* 0x000fe40008000000 */
[----:B------:R-:W-:-:S04]  /*33c0*/  USEL UR7, UR7, URZ, UP0 ;  /* 0x000000ff07077287 */ /* 0x000fc80008000000 */
[----:B------:R-:W-:Y:S01]  /*33d0*/  ULEA UR5, UR7, UR6, 0x3 ;  /* 0x0000000607057291 */ /* 0x000fe2000f8e18ff */
[----:B------:R-:W-:-:S04]  /*33e0*/  LOP3.LUT R2, R11, UR8, RZ, 0x3c, !PT ;  /* 0x000000080b027c12 */ /* 0x000fc8000f8e3cff */
[----:B--2---:R-:W-:-:S04]  /*33f0*/  SHF.L.U32 R3, R2, 0x1f, RZ ;  /* 0x0000001f02037819 */ /* 0x004fc800000006ff */
[----:B------:R-:W2:Y:S02]  /*3400*/  SYNCS.PHASECHK.TRANS64.TRYWAIT P0, [UR5], R3 ;  /* 0x00000003ff0075a7 */ /* 0x000ea40008001105 */
[----:B--2---:R-:W-:Y:S05]  /*3410*/  @!P0 BRA `(.L_x_60) ;  /* 0x00000040001c8947 */ /* 0x004fea0003800000 */
.L_x_124:
        /* <DEDUP_REMOVED lines=9> */
.L_x_126:
[----:B------:R-:W-:-:S04]  /*34b0*/  UIADD3 UR7, UPT, UPT, UR7, 0x1, URZ ;  /* 0x0000000107077890 */ /* 0x000fc8000fffe0ff */
[----:B------:R-:W-:-:S04]  /*34c0*/  UISETP.NE.AND UP0, UPT, UR7, 0x4, UPT ;  /* 0x000000040700788c */ /* 0x000fc8000bf05270 */
[----:B------:R-:W-:Y:S02]  /*34d0*/  USEL UR5, URZ, 0x1, UP0 ;  /* 0x00000001ff057887 */ /* 0x000fe40008000000 */
[----:B------:R-:W-:-:S04]  /*34e0*/  USEL UR7, UR7, URZ, UP0 ;  /* 0x000000ff07077287 */ /* 0x000fc80008000000 */
[----:B------:R-:W-:Y:S01]  /*34f0*/  ULEA UR7, UR7, UR6, 0x3 ;  /* 0x0000000607077291 */ /* 0x000fe2000f8e18ff */
[----:B--2---:R-:W-:-:S04]  /*3500*/  LOP3.LUT R3, R2, UR5, RZ, 0x3c, !PT ;  /* 0x0000000502037c12 */ /* 0x004fc8000f8e3cff */
[----:B------:R-:W-:-:S04]  /*3510*/  SHF.L.U32 R3, R3, 0x1f, RZ ;  /* 0x0000001f03037819 */ /* 0x000fc800000006ff */
[----:B------:R-:W2:Y:S02]  /*3520*/  SYNCS.PHASECHK.TRANS64.TRYWAIT P0, [UR7], R3 ;  /* 0x00000003ff0075a7 */ /* 0x000ea40008001107 */
[----:B--2---:R-:W-:Y:S05]  /*3530*/  @!P0 BRA `(.L_x_62) ;  /* 0x0000004000048947 */ /* 0x004fea0003800000 */
.L_x_128:
[----:B------:R-:W-:Y:S01]  /*3540*/  NOP ;  /* 0x0000000000007918 */ /* 0x000fe20000000000 */
[----:B--2---:R-:W2:Y:S01]  /*3550*/  LDS R0, [UR4+0x14] ;  /* 0x00001404ff007984 */ /* 0x004ea20008000800 */
[----:B------:R-:W-:Y:S01]  /*3560*/  ULOP3.LUT UR6, UR19, 0xffff, URZ, 0xc0, !UPT ;  /* 0x0000ffff13067892 */ /* 0x000fe2000f8ec0ff */
[----:B------:R-:W-:Y:S01]  /*3570*/  UMOV UR8, 0xffff ;  /* 0x0000ffff00087882 */ /* 0x000fe20000000000 */
[----:B------:R-:W-:Y:S02]  /*3580*/  UMOV UR5, 0x1 ;  /* 0x0000000100057882 */ /* 0x000fe40000000000 */
[----:B------:R-:W-:-:S04]  /*3590*/  USHF.R.U32.HI UR6, URZ, 0x5, UR6 ;  /* 0x00000005ff067899 */ /* 0x000fc80008011606 */
[----:B------:R-:W-:Y:S02]  /*35a0*/  USHF.L.U32 UR8, UR8, UR6, URZ ;  /* 0x0000000608087299 */ /* 0x000fe400080006ff */
[----:B------:R-:W-:-:S04]  /*35b0*/  USHF.L.U32 UR5, UR5, UR6, URZ ;  /* 0x0000000605057299 */ /* 0x000fc800080006ff */
[----:B--2---:R-:W-:-:S04]  /*35c0*/  LOP3.LUT R0, R0, UR8, RZ, 0xc0, !PT ;  /* 0x0000000800007c12 */ /* 0x004fc8000f8ec0ff */
[----:B------:R-:W-:-:S13]  /*35d0*/  ISETP.NE.AND P0, PT, R0, UR8, PT ;  /* 0x0000000800007c0c */ /* 0x000fda000bf05270 */
[----:B------:R-:W-:Y:S05]  /*35e0*/  @P0 BRA `(.L_x_63) ;  /* 0x0000000000580947 */ /* 0x000fea0003800000 */
[----:B------:R-:W2:Y:S02]  /*35f0*/  LDS R0, [UR4+0x18] ;  /* 0x00001804ff007984 */ /* 0x000ea40008000800 */
[----:B--2---:R-:W-:-:S04]  /*3600*/  LOP3.LUT R0, R0, UR5, RZ, 0xc0, !PT ;  /* 0x0000000500007c12 */ /* 0x004fc8000f8ec0ff */
[----:B------:R-:W-:-:S13]  /*3610*/  ISETP.NE.AND P0, PT, R0, UR5, PT ;  /* 0x0000000500007c0c */ /* 0x000fda000bf05270 */
[----:B------:R-:W-:Y:S05]  /*3620*/  @P0 BRA `(.L_x_64) ;  /* 0x00000000003c0947 */ /* 0x000fea0003800000 */
[----:B------:R-:W2:Y:S01]  /*3630*/  S2R R2, SR_LANEID ;  /* 0x0000000000027919 */ /* 0x000ea20000000000 */
[----:B------:R-:W-:Y:S01]  /*3640*/  ULOP3.LUT UR8, URZ, UR8, URZ, 0x33, !UPT ;  /* 0x00000008ff087292 */ /* 0x000fe2000f8e33ff */
[----:B------:R-:W-:Y:S01]  /*3650*/  LOP3.LUT R4, RZ, UR5, RZ, 0x33, !PT ;  /* 0x00000005ff047c12 */ /* 0x000fe2000f8e33ff */
[----:B------:R-:W-:Y:S02]  /*3660*/  VOTEU.ANY UR7, UPT, PT ;  /* 0x0000000000077886 */ /* 0x000fe400038e0100 */
[----:B------:R-:W-:Y:S01]  /*3670*/  UFLO.U32 UR7, UR7 ;  /* 0x00000007000772bd */ /* 0x000fe200080e0000 */
[----:B------:R-:W3:Y:S01]  /*3680*/  REDUX UR5, R4 ;  /* 0x00000000040573c4 */ /* 0x000ee20000000000 */
[----:B------:R-:W-:-:S06]  /*3690*/  IMAD.U32 R0, RZ, RZ, UR8 ;  /* 0x00000008ff007e24 */ /* 0x000fcc000f8e00ff */
[----:B------:R1:W-:Y:S01]  /*36a0*/  UTCATOMSWS.AND URZ, UR8 ;  /* 0x0000000800ff79e3 */ /* 0x0003e20008000000 */
[----:B------:R-:W4:Y:S01]  /*36b0*/  REDUX UR6, R0 ;  /* 0x00000000000673c4 */ /* 0x000f220000000000 */
[----:B--2---:R-:W-:Y:S01]  /*36c0*/  ISETP.EQ.U32.AND P0, PT, R2, UR7, PT ;  /* 0x0000000702007c0c */ /* 0x004fe2000bf02070 */
[----:B---3--:R-:W-:Y:S01]  /*36d0*/  IMAD.U32 R2, RZ, RZ, UR5 ;  /* 0x00000005ff027e24 */ /* 0x008fe2000f8e00ff */
[----:B----4-:R-:W-:-:S11]  /*36e0*/  MOV R3, UR6 ;  /* 0x0000000600037c02 */ /* 0x010fd60008000f00 */
[----:B------:R1:W-:Y:S04]  /*36f0*/  @P0 ATOMS.AND RZ, [UR4+0x14], R3 ;  /* 0x00001403ffff098c */ /* 0x0003e8000a800004 */
[----:B------:R1:W-:Y:S01]  /*3700*/  @P0 ATOMS.AND RZ, [UR4+0x18], R2 ;  /* 0x00001802ffff098c */ /* 0x0003e2000a800004 */
[----:B------:R-:W-:Y:S05]  /*3710*/  BRA `(.L_x_65) ;  /* 0x0000000000147947 */ /* 0x000fea0003800000 */
.L_x_64:
[----:B------:R-:W-:Y:S02]  /*3720*/  MOV R2, 0x3740 ;  /* 0x0000374000027802 */ /* 0x000fe40000000f00 */
[----:B-1--45:R-:W-:Y:S05]  /*3730*/  CALL.REL.NOINC `($__internal_0_$__cuda_sm10x_tcgen05_guardrail_trap_col_being_dealloced_not_returned_by_alloc) ;  /* 0x0000004000607944 */ /* 0x032fea0003c00000 */
[----:B------:R-:W-:Y:S05]  /*3740*/  BRA `(.L_x_65) ;  /* 0x0000000000087947 */ /* 0x000fea0003800000 */
.L_x_63:
[----:B------:R-:W-:Y:S02]  /*3750*/  MOV R2, 0x3770 ;  /* 0x0000377000027802 */ /* 0x000fe40000000f00 */
[----:B-1--45:R-:W-:Y:S05]  /*3760*/  CALL.REL.NOINC `($__internal_2_$__cuda_sm10x_tcgen05_guardrail_trap_unallocated_columns_being_dealloced) ;  /* 0x00000040006c7944 */ /* 0x032fea0003c00000 */
.L_x_65:
[----:B------:R-:W-:Y:S01]  /*3770*/  NOP ;  /* 0x0000000000007918 */ /* 0x000fe20000000000 */
[----:B-1----:R-:W-:Y:S05]  /*3780*/  EXIT ;  /* 0x000000000000794d */ /* 0x002fea0003800000 */
.L_x_47:
[----:B------:R-:W-:-:S09]  /*3790*/  UISETP.NE.OR UP2, UPT, UR8, 0x3, !UP2 ;  /* 0x000000030800788c */ /* 0x000fd2000d745670 */
[----:B------:R-:W-:Y:S05]  /*37a0*/  BRA.U UP2, `(.L_x_66) ;  /* 0x0000000d02407547 */ /* 0x000fea000b800000 */
[----:B------:R-:W1:Y:S01]  /*37b0*/  LDC R0, c[0x0][0xb30] ;  /* 0x0002cc00ff007b82 */ /* 0x000e620000000800 */
[----:B------:R-:W2:Y:S01]  /*37c0*/  LDCU.64 UR8, c[0x0][0x888] ;  /* 0x00011100ff0877ac */ /* 0x000ea20008000a00 */
[----:B------:R-:W-:Y:S02]  /*37d0*/  HFMA2 R29, -RZ, RZ, 0, 0 ;  /* 0x00000000ff1d7431 */ /* 0x000fe400000001ff */
[----:B------:R-:W-:Y:S01]  /*37e0*/  IMAD.MOV.U32 R31, RZ, RZ, 0x1 ;  /* 0x00000001ff1f7424 */ /* 0x000fe200078e00ff */
[----:B------:R-:W-:Y:S01]  /*37f0*/  MOV R23, 0x1000 ;  /* 0x0000100000177802 */ /* 0x000fe20000000f00 */
[----:B------:R-:W4:Y:S01]  /*3800*/  LDCU.64 UR4, c[0x0][0x890] ;  /* 0x00011200ff0477ac */ /* 0x000f220008000a00 */
[----:B------:R-:W-:Y:S01]  /*3810*/  IMAD.MOV.U32 R30, RZ, RZ, RZ ;  /* 0x000000ffff1e7224 */ /* 0x000fe200078e00ff */
[----:B------:R-:W3:Y:S01]  /*3820*/  LDC R19, c[0x0][0x370] ;  /* 0x0000dc00ff137b82 */ /* 0x000ee20000000800 */
[----:B------:R-:W-:Y:S01]  /*3830*/  UMOV UR7, 0x400 ;  /* 0x0000040000077882 */ /* 0x000fe20000000000 */
[----:B------:R-:W-:-:S02]  /*3840*/  UPLOP3.LUT UP1, UPT, UPT, UPT, UPT, 0x40, 0x4 ;  /* 0x000000000004789c */ /* 0x000fc40003f2e870 */
[----:B------:R-:W-:-:S04]  /*3850*/  ULEA UR7, UR37, UR7, 0x18 ;  /* 0x0000000725077291 */ /* 0x000fc8000f8ec0ff */
[----:B------:R-:W3:Y:S01]  /*3860*/  LDC R2, c[0x0][0xb0c] ;  /* 0x0002c300ff027b82 */ /* 0x000ee20000000800 */
[----:B------:R-:W-:Y:S02]  /*3870*/  UIADD3 UR13, UPT, UPT, UR7, 0x38, URZ ;  /* 0x00000038070d7890 */ /* 0x000fe4000fffe0ff */
[----:B--2---:R-:W-:Y:S02]  /*3880*/  UISETP.NE.U32.AND UP2, UPT, UR8, URZ, UPT ;  /* 0x000000ff0800728c */ /* 0x004fe4000bf45070 */
[----:B------:R-:W-:Y:S02]  /*3890*/  UIADD3 UR17, UPT, UPT, UR7, 0x30, URZ ;  /* 0x0000003007117890 */ /* 0x000fe4000fffe0ff */
[----:B----4-:R-:W-:Y:S01]  /*38a0*/  UISETP.NE.U32.AND UP3, UPT, UR4, URZ, UPT ;  /* 0x000000ff0400728c */ /* 0x010fe2000bf65070 */
[----:B------:R-:W2:Y:S01]  /*38b0*/  LDC R18, c[0x0][0xb20] ;  /* 0x0002c800ff127b82 */ /* 0x000ea20000000800 */
[----:B-1----:R-:W-:Y:S01]  /*38c0*/  ISETP.NE.AND P1, PT, R0, 0x1, PT ;  /* 0x000000010000780c */ /* 0x002fe20003f25270 */
[----:B------:R-:W-:-:S02]  /*38d0*/  UISETP.NE.AND.EX UP2, UPT, UR9, URZ, UPT, UP2 ;  /* 0x000000ff0900728c */ /* 0x000fc4000bf45320 */
[----:B------:R-:W-:Y:S02]  /*38e0*/  UPRMT UR13, UR37, 0x654, UR13 ;  /* 0x00000654250d7896 */ /* 0x000fe4000800000d */
[----:B------:R-:W-:Y:S02]  /*38f0*/  UISETP.NE.AND.EX UP3, UPT, UR5, URZ, UPT, UP3 ;  /* 0x000000ff0500728c */ /* 0x000fe4000bf65330 */
[----:B------:R-:W1:Y:S08]  /*3900*/  LDC.64 R32, c[0x0][0x348] ;  /* 0x0000d200ff207b82 */ /* 0x000e700000000a00 */
[----:B------:R-:W4:Y:S08]  /*3910*/  LDC.64 R16, c[0x0][0xb10] ;  /* 0x0002c400ff107b82 */ /* 0x000f300000000a00 */
[----:B------:R-:W1:Y:S08]  /*3920*/  LDC.64 R6, c[0x0][0xb18] ;  /* 0x0002c600ff067b82 */ /* 0x000e700000000a00 */
[----:B------:R-:W1:Y:S08]  /*3930*/  LDC.64 R4, c[0x0][0xb28] ;  /* 0x0002ca00ff047b82 */ /* 0x000e700000000a00 */
[----:B--23--:R-:W1:Y:S02]  /*3940*/  LDC R22, c[0x0][0x374] ;  /* 0x0000dd00ff167b82 */ /* 0x00ce640000000800 */
.L_x_75:
[C---:B------:R-:W-:Y:S02]  /*3950*/  LEA R0, R30.reuse, UR7, 0x3 ;  /* 0x000000071e007c11 */ /* 0x040fe4000f8e18ff */
[----:B------:R-:W-:Y:S02]  /*3960*/  SHF.L.U32 R3, R29, 0x1f, RZ ;  /* 0x0000001f1d037819 */ /* 0x000fe400000006ff */
[----:B------:R-:W-:Y:S02]  /*3970*/  LEA R24, R30, UR7, 0x4 ;  /* 0x000000071e187c11 */ /* 0x000fe4000f8e20ff */
[----:B--2---:R-:W2:Y:S02]  /*3980*/  SYNCS.PHASECHK.TRANS64.TRYWAIT P0, [R0+URZ+0x60], R3 ;  /* 0x00006003000075a7 */ /* 0x004ea400080011ff */
[----:B--2---:R-:W-:Y:S05]  /*3990*/  @!P0 BRA `(.L_x_67) ;  /* 0x0000003c00048947 */ /* 0x004fea0003800000 */
.L_x_129:
[----:B------:R-:W-:Y:S01]  /*39a0*/  ISETP.GE.AND P0, PT, R40, 0x1, PT ;  /* 0x000000012800780c */ /* 0x000fe20003f06270 */
[----:B------:R-:W3:Y:S01]  /*39b0*/  LDS.128 R24, [R24+0xf0] ;  /* 0x0000f00018187984 */ /* 0x000ee20000000c00 */
[----:B--2---:R-:W-:Y:S01]  /*39c0*/  VIADD R0, R0, 0x70 ;  /* 0x0000007000007836 */ /* 0x004fe20000000000 */
[----:B------:R-:W-:Y:S01]  /*39d0*/  @!PT LDS RZ, [RZ] ;  /* 0x00000000fffff984 */ /* 0x000fe20000000800 */
[----:B------:R-:W-:Y:S01]  /*39e0*/  @!PT LDS RZ, [RZ] ;  /* 0x00000000fffff984 */ /* 0x000fe20000000800 */
[----:B------:R-:W-:Y:S01]  /*39f0*/  @!PT LDS RZ, [RZ] ;  /* 0x00000000fffff984 */ /* 0x000fe20000000800 */
[----:B------:R-:W-:Y:S01]  /*3a00*/  @!PT LDS RZ, [RZ] ;  /* 0x00000000fffff984 */ /* 0x000fe20000000800 */
[----:B------:R2:W-:Y:S06]  /*3a10*/  MEMBAR.ALL.CTA ;  /* 0x0000000000007992 */ /* 0x0005ec0000008000 */
[----:B--2---:R-:W2:Y:S01]  /*3a20*/  FENCE.VIEW.ASYNC.S ;  /* 0x00000000000073c6 */ /* 0x004ea20000000000 */
[----:B------:R-:W-:Y:S04]  /*3a30*/  PRMT R0, RZ, 0x654, R0 ;  /* 0x00000654ff007816 */ /* 0x000fe80000000000 */
[----:B--2---:R2:W-:Y:S01]  /*3a40*/  SYNCS.ARRIVE.TRANS64.RED.A1T0 RZ, [R0+URZ], RZ ;  /* 0x000000ff00ff79a7 */ /* 0x0045e200081004ff */
[----:B---3--:R-:W-:Y:S11]  /*3a50*/  LOP3.LUT P3, RZ, R26, 0x1, RZ, 0xc0, !PT ;  /* 0x000000011aff7812 */ /* 0x008ff6000786c0ff */
[----:B------:R-:W-:Y:S02]  /*3a60*/  @!UPT UIADD3 URZ, UPT, UPT, URZ, URZ, URZ ;  /* 0x000000fffffff290 */ /* 0x000fe4000fffe0ff */
[----:B------:R-:W-:Y:S02]  /*3a70*/  @P3 MOV R13, R24 ;  /* 0x00000018000d3202 */ /* 0x000fe40000000f00 */
[----:B------:R-:W-:Y:S01]  /*3a80*/  @P3 LOP3.LUT R8, R25, 0xffff, RZ, 0xc0, !PT ;  /* 0x0000ffff19083812 */ /* 0x000fe200078ec0ff */
[----:B--2---:R-:W-:Y:S06]  /*3a90*/  @!P0 BRA `(.L_x_68) ;  /* 0x0000000000a48947 */ /* 0x004fec0003800000 */
[----:B-1----:R-:W-:Y:S01]  /*3aa0*/  IMAD.HI.U32 R35, R22, R7, RZ ;  /* 0x0000000716237227 */ /* 0x002fe200078e00ff */
[----:B------:R-:W-:Y:S02]  /*3ab0*/  ISETP.NE.AND P0, PT, R6, 0x1, PT ;  /* 0x000000010600780c */ /* 0x000fe40003f05270 */
[----:B------:R-:W-:Y:S01]  /*3ac0*/  ISETP.NE.AND P2, PT, R40, 0x1, PT ;  /* 0x000000012800780c */ /* 0x000fe20003f45270 */
[----:B----4-:R-:W-:Y:S01]  /*3ad0*/  IMAD.HI.U32 R34, R19, R16, RZ ;  /* 0x0000001013227227 */ /* 0x010fe200078e00ff */
[----:B------:R-:W-:Y:S02]  /*3ae0*/  SHF.R.U32.HI R35, RZ, R18, R35 ;  /* 0x00000012ff237219 */ /* 0x000fe40000011623 */
[----:B------:R-:W-:Y:S01]  /*3af0*/  ISETP.NE.AND P4, PT, R2, 0x1, PT ;  /* 0x000000010200780c */ /* 0x000fe20003f85270 */
[----:B------:R-:W-:Y:S01]  /*3b00*/  IMAD.HI.U32 R36, R13, R16, RZ ;  /* 0x000000100d247227 */ /* 0x000fe200078e00ff */
[----:B------:R-:W-:Y:S02]  /*3b10*/  SHF.R.U32.HI R34, RZ, R17, R34 ;  /* 0x00000011ff227219 */ /* 0x000fe40000011622 */
[----:B------:R-:W-:Y:S01]  /*3b20*/  SEL R3, R22, R35, !P0 ;  /* 0x0000002316037207 */ /* 0x000fe20004000000 */
[C---:B------:R-:W-:Y:S01]  /*3b30*/  IMAD.HI.U32 R35, R8.reuse, R7, RZ ;  /* 0x0000000708237227 */ /* 0x040fe200078e00ff */
[----:B------:R-:W-:Y:S02]  /*3b40*/  SEL R11, R19, R34, !P4 ;  /* 0x00000022130b7207 */ /* 0x000fe40006000000 */
[----:B------:R-:W-:Y:S01]  /*3b50*/  SHF.R.U32.HI R36, RZ, R17, R36 ;  /* 0x00000011ff247219 */ /* 0x000fe20000011624 */
[----:B------:R-:W-:Y:S01]  /*3b60*/  IMAD.HI.U32 R38, R3, R4, RZ ;  /* 0x0000000403267227 */ /* 0x000fe200078e00ff */
[----:B------:R-:W-:Y:S03]  /*3b70*/  SHF.R.U32.HI R35, RZ, R18, R35 ;  /* 0x00000012ff237219 */ /* 0x000fe60000011623 */
[----:B------:R-:W-:Y:S01]  /*3b80*/  IMAD.HI.U32 R34, R11, R4, RZ ;  /* 0x000000040b227227 */ /* 0x000fe200078e00ff */
[----:B------:R-:W-:Y:S02]  /*3b90*/  @P2 SHF.R.U32.HI R3, RZ, R5, R38 ;  /* 0x00000005ff032219 */ /* 0x000fe40000011626 */
[----:B------:R-:W-:Y:S02]  /*3ba0*/  SEL R9, R8, R35, !P0 ;  /* 0x0000002308097207 */ /* 0x000fe40004000000 */
[----:B------:R-:W-:Y:S01]  /*3bb0*/  @P2 SHF.R.U32.HI R11, RZ, R5, R34 ;  /* 0x00000005ff0b2219 */ /* 0x000fe20000011622 */
[C---:B------:R-:W-:Y:S01]  /*3bc0*/  IMAD R10, R40.reuse, R3, RZ ;  /* 0x00000003280a7224 */ /* 0x040fe200078e02ff */
[----:B------:R-:W-:Y:S01]  /*3bd0*/  SEL R3, R13, R36, !P4 ;  /* 0x000000240d037207 */ /* 0x000fe20006000000 */
[C---:B------:R-:W-:Y:S03]  /*3be0*/  IMAD.HI.U32 R14, R9.reuse, R4, RZ ;  /* 0x00000004090e7227 */ /* 0x040fe600078e00ff */
[----:B------:R-:W-:Y:S01]  /*3bf0*/  ISETP.GE.AND P0, PT, R9, R10, PT ;  /* 0x0000000a0900720c */ /* 0x000fe20003f06270 */
[C---:B------:R-:W-:Y:S01]  /*3c00*/  IMAD R12, R40.reuse, R11, RZ ;  /* 0x0000000b280c7224 */ /* 0x040fe200078e02ff */
[-C--:B------:R-:W-:Y:S04]  /*3c10*/  SHF.R.U32.HI R14, RZ, R5.reuse, R14 ;  /* 0x00000005ff0e7219 */ /* 0x080fe8000001160e */
[----:B------:R-:W-:Y:S02]  /*3c20*/  ISETP.GE.OR P0, PT, R3, R12, P0 ;  /* 0x0000000c0300720c */ /* 0x000fe40000706670 */
[----:B------:R-:W-:Y:S05]  /*3c30*/  SEL R15, R9, R14, !P2 ;  /* 0x0000000e090f7207 */ /* 0x000fea0005000000 */
[----:B------:R-:W-:Y:S04]  /*3c40*/  IMAD.MOV R14, RZ, RZ, -R15 ;  /* 0x000000ffff0e7224 */ /* 0x000fe800078e0a0f */
[----:B------:R-:W-:Y:S02]  /*3c50*/  IMAD R14, R40, R14, R9 ;  /* 0x0000000e280e7224 */ /* 0x000fe400078e0209 */
[C---:B------:R-:W-:Y:S05]  /*3c60*/  @!P0 IMAD.HI.U32 R10, R3.reuse, R4, RZ ;  /* 0x00000004030a8227 */ /* 0x040fea00078e00ff */
[----:B------:R-:W-:Y:S04]  /*3c70*/  @!P0 SHF.R.U32.HI R10, RZ, R5, R10 ;  /* 0x00000005ff0a8219 */ /* 0x000fe8000001160a */
[----:B------:R-:W-:Y:S01]  /*3c80*/  @!P0 SEL R0, R3, R10, !P2 ;  /* 0x0000000a03008207 */ /* 0x000fe20005000000 */
[----:B------:R-:W-:Y:S03]  /*3c90*/  IMAD.MOV R10, RZ, RZ, -R3 ;  /* 0x000000ffff0a7224 */ /* 0x000fe600078e0a03 */
[----:B------:R-:W-:Y:S01]  /*3ca0*/  @!P0 IADD3 R15, PT, PT, R15, -R0, RZ ;  /* 0x800000000f0f8210 */ /* 0x000fe20007ffe0ff */
[----:B------:R-:W-:Y:S01]  /*3cb0*/  @!P0 IMAD R0, R11, R14, R0 ;  /* 0x0000000e0b008224 */ /* 0x000fe200078e0200 */
[----:B------:R-:W-:Y:S01]  /*3cc0*/  IADD3 R11, PT, PT, -R9, RZ, RZ ;  /* 0x000000ff090b7210 */ /* 0x000fe20007ffe1ff */
[----:B------:R-:W-:Y:S02]  /*3cd0*/  IMAD R13, R2, R10, R13 ;  /* 0x0000000a020d7224 */ /* 0x000fe400078e020d */
[----:B------:R-:W-:Y:S02]  /*3ce0*/  @!P0 IMAD R9, R15, R40, R3 ;  /* 0x000000280f098224 */ /* 0x000fe400078e0203 */
[----:B------:R-:W-:Y:S02]  /*3cf0*/  @!P0 IMAD.MOV.U32 R3, RZ, RZ, R0 ;  /* 0x000000ffff038224 */ /* 0x000fe400078e0000 */
[----:B------:R-:W-:Y:S02]  /*3d00*/  IMAD R8, R6, R11, R8 ;  /* 0x0000000b06087224 */ /* 0x000fe400078e0208 */
[----:B------:R-:W-:Y:S02]  /*3d10*/  IMAD R13, R3, R2, R13 ;  /* 0x00000002030d7224 */ /* 0x000fe400078e020d */
[----:B------:R-:W-:Y:S02]  /*3d20*/  IMAD R8, R9, R6, R8 ;  /* 0x0000000609087224 */ /* 0x000fe400078e0208 */
.L_x_68:
[----:B------:R-:W-:Y:S05]  /*3d30*/  BRA.U UP1, `(.L_x_69) ;  /* 0x0000000101107547 */ /* 0x000fea000b800000 */
[----:B------:R-:W-:Y:S04]  /*3d40*/  MOV R0, UR6 ;  /* 0x0000000600007c02 */ /* 0x000fe80008000f00 */
[----:B------:R-:W-:Y:S04]  /*3d50*/  SHF.L.U32 R3, R0, 0x1f, RZ ;  /* 0x0000001f00037819 */ /* 0x000fe800000006ff */
[----:B------:R-:W2:Y:S02]  /*3d60*/  SYNCS.PHASECHK.TRANS64.TRYWAIT P0, [UR7+0x58], R3 ;  /* 0x00005803ff0075a7 */ /* 0x000ea40008001107 */
[----:B--2---:R-:W-:Y:S05]  /*3d70*/  @!P0 BRA `(.L_x_70) ;  /* 0x0000003800208947 */ /* 0x004fea0003800000 */
.L_x_69:
[----:B------:R-:W-:Y:S02]  /*3d80*/  R2UR UR19, R21 ;  /* 0x00000000151372ca */ /* 0x000fe400000e0000 */
[----:B------:R-:W-:Y:S02]  /*3d90*/  R2UR UR18, R20 ;  /* 0x00000000141272ca */ /* 0x000fe400000e0000 */
[----:B------:R-:W-:Y:S02]  /*3da0*/  ISETP.NE.U32.AND P2, PT, RZ, UR4, PT ;  /* 0x00000004ff007c0c */ /* 0x000fe4000bf45070 */
[----:B------:R-:W-:Y:S02]  /*3db0*/  SHF.L.U32 R12, R31, 0x1f, RZ ;  /* 0x0000001f1f0c7819 */ /* 0x000fe400000006ff */
[----:B------:R-:W-:Y:S05]  /*3dc0*/  ISETP.NE.AND.EX P2, PT, RZ, UR5, PT, P2 ;  /* 0x00000005ff007c0c */ /* 0x000fea000bf45320 */
[----:B------:R-:W-:Y:S02]  /*3dd0*/  USHF.L.U32 UR19, UR19, 0x6, URZ ;  /* 0x0000000613137899 */ /* 0x000fe400080006ff */
[----:B------:R-:W-:Y:S01]  /*3de0*/  USHF.L.U32 UR18, UR18, 0x7, URZ ;  /* 0x0000000712127899 */ /* 0x000fe200080006ff */
[----:B------:R-:W-:Y:S11]  /*3df0*/  BRA.U !UP3, `(.L_x_71) ;  /* 0x000000010b347547 */ /* 0x000ff6000b800000 */
[----:B------:R-:W-:Y:S01]  /*3e00*/  UPLOP3.LUT UP0, UPT, UPT, UPT, UP2, 0x80, 0x8 ;  /* 0x000000000008789c */ /* 0x000fe20003f0f020 */
[----:B--2---:R-:W-:Y:S02]  /*3e10*/  HFMA2 R0, -RZ, RZ, 0, 5.9604644775390625e-08 ;  /* 0x00000001ff007431 */ /* 0x004fe400000001ff */
[----:B------:R-:W-:Y:S03]  /*3e20*/  IMAD.MOV.U32 R95, RZ, RZ, 0x1 ;  /* 0x00000001ff5f7424 */ /* 0x000fe600078e00ff */
[----:B------:R-:W-:Y:S05]  /*3e30*/  PLOP3.LUT P0, PT, PT, PT, UP0, 0x80, 0x8 ;  /* 0x000000000008781c */ /* 0x000fea0003f0f008 */
[----:B------:R-:W2:Y:S01]  /*3e40*/  @UP0 LDCU.64 UR10, c[0x0][0x888] ;  /* 0x00011100ff0a07ac */ /* 0x000ea20008000a00 */
[----:B------:R-:W-:Y:S07]  /*3e50*/  @UP0 UIMAD UR8, UR36, UR4, URZ ;  /* 0x00000004240802a4 */ /* 0x000fee000f8e02ff */
[----:B------:R-:W-:Y:S01]  /*3e60*/  @!P0 PRMT R95, R0, 0x7610, R95 ;  /* 0x00007610005f8816 */ /* 0x000fe2000000005f */
[----:B--2---:R-:W-:Y:S03]  /*3e70*/  @UP0 UIMAD.WIDE UR10, UR8, 0x4, UR10 ;  /* 0x00000004080a08a5 */ /* 0x004fe6000f8e020a */
[----:B------:R-:W2:Y:S03]  /*3e80*/  @!UP0 LDCU UR8, c[0x0][0x880] ;  /* 0x00011000ff0887ac */ /* 0x000ea60008000800 */
[----:B------:R-:W-:Y:S01]  /*3e90*/  IMAD.U32 R10, RZ, RZ, UR10 ;  /* 0x0000000aff0a7e24 */ /* 0x000fe2000f8e00ff */
[----:B------:R-:W-:Y:S05]  /*3ea0*/  MOV R11, UR11 ;  /* 0x0000000b000b7c02 */ /* 0x000fea0008000f00 */
[----:B-----5:R3:W5:Y:S02]  /*3eb0*/  @P0 LDG.E R49, desc[UR46][R10.64] ;  /* 0x0000002e0a310981 */ /* 0x020764000c1e1900 */
[----:B--23--:R-:W-:Y:S07]  /*3ec0*/  @!P0 IMAD.U32 R49, RZ, RZ, UR8 ;  /* 0x00000008ff318e24 */ /* 0x00cfee000f8e00ff */
.L_x_71:
[----:B-----5:R-:W-:Y:S01]  /*3ed0*/  @!P2 FSETP.EQ.AND P0, PT, R49, RZ, PT ;  /* 0x000000ff3100a20b */ /* 0x020fe20003f02000 */
[----:B------:R-:W-:Y:S01]  /*3ee0*/  @!UPT UIADD3 URZ, UPT, UPT, URZ, URZ, URZ ;  /* 0x000000fffffff290 */ /* 0x000fe2000fffe0ff */
[----:B------:R-:W-:Y:S11]  /*3ef0*/  @!P2 BRA `(.L_x_72) ;  /* 0x000000000014a947 */ /* 0x000ff60003800000 */
[----:B------:R-:W-:Y:S02]  /*3f00*/  LOP3.LUT P2, RZ, R95, 0xff, RZ, 0xc0, !PT ;  /* 0x000000ff5fff7812 */ /* 0x000fe4000784c0ff */
[----:B------:R-:W-:Y:S04]  /*3f10*/  PLOP3.LUT P0, PT, PT, PT, UP0, 0x80, 0x8 ;  /* 0x000000000008781c */ /* 0x000fe80003f0f008 */
[----:B------:R-:W-:Y:S07]  /*3f20*/  PLOP3.LUT P0, PT, P0, PT, PT, 0x8, 0x80 ;  /* 0x000000000080781c */ /* 0x000fee000070e170 */
[----:B------:R-:W-:Y:S11]  /*3f30*/  @P2 FSETP.EQ.AND P0, PT, R49, RZ, PT ;  /* 0x000000ff3100220b */ /* 0x000ff60003f02000 */
[----:B------:R-:W-:Y:S02]  /*3f40*/  @!UPT UIADD3 URZ, UPT, UPT, URZ, URZ, URZ ;  /* 0x000000fffffff290 */ /* 0x000fe4000fffe0ff */
.L_x_72:
[----:B------:R-:W3:Y:S01]  /*3f50*/  SYNCS.PHASECHK.TRANS64.TRYWAIT P2, [UR7+0x40], R12 ;  /* 0x0000400cff0075a7 */ /* 0x000ee20008041107 */
[----:B------:R-:W-:Y:S04]  /*3f60*/  ELECT P4, URZ, PT ;  /* 0x0000000000ff782f */ /* 0x000fe80003880000 */
[----:B------:R-:W-:Y:S11]  /*3f70*/  PLOP3.LUT P4, PT, P0, P4, PT, 0xf2, 0x2f ;  /* 0x00000000002f781c */ /* 0x000ff60000789e72 */
[----:B------:R-:W-:Y:S02]  /*3f80*/  @!UPT UIADD3 URZ, UPT, UPT, URZ, URZ, URZ ;  /* 0x000000fffffff290 */ /* 0x000fe4000fffe0ff */
[----:B-1----:R-:W-:Y:S05]  /*3f90*/  @!P4 IADD3 R21, P0, PT, R32, 0x580, RZ ;  /* 0x000005802015c810 */ /* 0x002fea0007f1e0ff */
[----:B------:R-:W-:Y:S01]  /*3fa0*/  @!P4 IMAD.X R20, RZ, RZ, R33, P0 ;  /* 0x000000ffff14c224 */ /* 0x000fe200000e0621 */
[----:B---3--:R-:W-:Y:S07]  /*3fb0*/  @!P2 BRA `(.L_x_73) ;  /* 0x0000003400a8a947 */ /* 0x008fee0003800000 */
.L_x_132:
[----:B------:R-:W3:Y:S01]  /*3fc0*/  LDC.64 R14, c[0x0][0xb10] ;  /* 0x0002c400ff0e7b82 */ /* 0x000ee20000000a00 */
[----:B------:R-:W-:Y:S01]  /*3fd0*/  @!P4 R2UR UR8, R20 ;  /* 0x000000001408c2ca */ /* 0x000fe200000e0000 */
[----:B------:R-:W-:Y:S01]  /*3fe0*/  VOTEU.ALL UP1, P4 ;  /* 0x0000000000ff7886 */ /* 0x000fe20002020000 */
[----:B------:R-:W-:Y:S01]  /*3ff0*/  @!P4 R2UR UR9, R21 ;  /* 0x000000001509c2ca */ /* 0x000fe200000e0000 */
[----:B------:R-:W-:Y:S01]  /*4000*/  UMOV UR10, 0x0 ;  /* 0x00000000000a7882 */ /* 0x000fe20000000000 */
[----:B------:R-:W-:Y:S03]  /*4010*/  UMOV UR11, 0x10000000 ;  /* 0x10000000000b7882 */ /* 0x000fe60000000000 */
[----:B------:R-:W5:Y:S01]  /*4020*/  LDC.64 R10, c[0x0][0xb18] ;  /* 0x0002c600ff0a7b82 */ /* 0x000f620000000a00 */
[----:B------:R-:W-:Y:S01]  /*4030*/  @!UP1 UIADD3 UR16, UPT, UPT, UR7, 0x200, URZ ;  /* 0x0000020007109890 */ /* 0x000fe2000fffe0ff */
[----:B------:R-:W-:Y:S01]  /*4040*/  @P3 SHF.R.U32.HI R28, RZ, 0x10, R25 ;  /* 0x00000010ff1c3819 */ /* 0x000fe20000011619 */
[----:B------:R-:W-:Y:S01]  /*4050*/  VOTEU.ALL UP1, P4 ;  /* 0x0000000000ff7886 */ /* 0x000fe20002020000 */
[----:B------:R-:W-:Y:S01]  /*4060*/  UMOV UR20, UR36 ;  /* 0x0000002400147c82 */ /* 0x000fe20008000000 */
[----:B------:R-:W-:Y:S03]  /*4070*/  VIADD R30, R30, 0x1 ;  /* 0x000000011e1e7836 */ /* 0x000fe60000000000 */
[----:B--2---:R-:W2:Y:S01]  /*4080*/  @!P1 LDC R0, c[0x0][0xb20] ;  /* 0x0002c800ff009b82 */ /* 0x004ea20000000800 */
[----:B------:R-:W-:Y:S01]  /*4090*/  IMAD.U32 R21, RZ, RZ, UR8 ;  /* 0x00000008ff157e24 */ /* 0x000fe2000f8e00ff */
[----:B------:R-:W-:Y:S06]  /*40a0*/  UPRMT UR8, UR37, 0x654, UR17 ;  /* 0x0000065425087896 */ /* 0x000fec0008000011 */
[----:B-1----:R-:W1:Y:S01]  /*40b0*/  @!P1 LDC R3, c[0x0][0xb0c] ;  /* 0x0002c300ff039b82 */ /* 0x002e620000000800 */
[----:B------:R-:W-:Y:S01]  /*40c0*/  IMAD.U32 R20, RZ, RZ, UR9 ;  /* 0x00000009ff147e24 */ /* 0x000fe2000f8e00ff */
[----:B------:R-:W-:Y:S04]  /*40d0*/  @!P4 R2UR UR15, R21 ;  /* 0x00000000150fc2ca */ /* 0x000fe800000e0000 */
[----:B------:R-:W-:Y:S01]  /*40e0*/  @!P4 R2UR UR14, R20 ;  /* 0x00000000140ec2ca */ /* 0x000fe200000e0000 */
[----:B------:R-:W-:Y:S11]  /*40f0*/  @!P4 IMAD.MOV.U32 R20, RZ, RZ, 0x1000 ;  /* 0x00001000ff14c424 */ /* 0x000ff600078e00ff */
[----:B------:R-:W-:Y:S01]  /*4100*/  @!UPT UIADD3 URZ, UPT, UPT, URZ, URZ, URZ ;  /* 0x000000fffffff290 */ /* 0x000fe2000fffe0ff */
[----:B------:R1:W-:Y:S01]  /*4110*/  @!UP1 UTMALDG.3D [UR16], [UR14], desc[UR10] ;  /* 0x00000a100e0095b4 */ /* 0x0003e20008011000 */
[----:B------:R1:W-:Y:S02]  /*4120*/  @!P4 SYNCS.ARRIVE.TRANS64.RED.A0TR RZ, [UR7+0x30], R20 ;  /* 0x00003014ffffc9a7 */ /* 0x0003e40008300407 */
[----:B-1----:R-:W-:Y:S01]  /*4130*/  @!P1 ISETP.NE.AND P2, PT, R3, 0x1, PT ;  /* 0x000000010300980c */ /* 0x002fe20003f45270 */
[C---:B---3--:R-:W-:Y:S01]  /*4140*/  @!P1 IMAD.HI.U32 R14, R13.reuse, R14, RZ ;  /* 0x0000000e0d0e9227 */ /* 0x048fe200078e00ff */
[----:B-----5:R-:W-:Y:S03]  /*4150*/  @!P1 ISETP.NE.AND P0, PT, R10, 0x1, PT ;  /* 0x000000010a00980c */ /* 0x020fe60003f05270 */
[C---:B------:R-:W-:Y:S01]  /*4160*/  @!P1 IMAD.HI.U32 R11, R8.reuse, R11, RZ ;  /* 0x0000000b080b9227 */ /* 0x040fe200078e00ff */
[----:B------:R-:W-:Y:S04]  /*4170*/  @!P1 SHF.R.U32.HI R14, RZ, R15, R14 ;  /* 0x0000000fff0e9219 */ /* 0x000fe8000001160e */
[----:B--2---:R-:W-:Y:S01]  /*4180*/  @!P1 SHF.R.U32.HI R9, RZ, R0, R11 ;  /* 0x00000000ff099219 */ /* 0x004fe2000001160b */
[----:B------:R-:W-:Y:S01]  /*4190*/  SYNCS.ARRIVE.TRANS64.RED.A1T0 RZ, [UR8], RZ ;  /* 0x000000ffffff79a7 */ /* 0x000fe20008100408 */
[----:B------:R-:W-:Y:S02]  /*41a0*/  @!P1 SEL R14, R13, R14, !P2 ;  /* 0x0000000e0d0e9207 */ /* 0x000fe40005000000 */
[----:B------:R-:W-:Y:S01]  /*41b0*/  @!P1 SEL R9, R8, R9, !P0 ;  /* 0x0000000908099207 */ /* 0x000fe20004000000 */
[----:B------:R-:W1:Y:S04]  /*41c0*/  SYNCS.PHASECHK.TRANS64.TRYWAIT P5, [UR7+0x48], R12 ;  /* 0x0000480cff0075a7 */ /* 0x000e6800080a1107 */
[----:B------:R-:W-:Y:S02]  /*41d0*/  @!P1 IMAD.IADD R0, R9, 0x1, -R14 ;  /* 0x0000000109009824 */ /* 0x000fe400078e0a0e */
[----:B------:R-:W-:Y:S02]  /*41e0*/  @!P1 IMAD.IADD R9, R14, 0x1, -R9 ;  /* 0x000000010e099824 */ /* 0x000fe400078e0a09 */
[----:B------:R-:W-:Y:S02]  /*41f0*/  @!P1 IMAD R13, R0, R3, R13 ;  /* 0x00000003000d9224 */ /* 0x000fe400078e020d */
[----:B------:R-:W-:Y:S01]  /*4200*/  @!P1 IMAD R8, R9, R10, R8 ;  /* 0x0000000a09089224 */ /* 0x000fe200078e0208 */
[----:B-1----:R-:W-:Y:S06]  /*4210*/  @!P5 BRA `(.L_x_74) ;  /* 0x000000340028d947 */ /* 0x002fec0003800000 */
.L_x_134:
[----:B-1----:R-:W-:Y:S01]  /*4220*/  @!P4 IADD3 R3, P0, PT, R32, 0x580, RZ ;  /* 0x000005802003c810 */ /* 0x002fe20007f1e0ff */
[----:B------:R-:W-:Y:S01]  /*4230*/  VOTEU.ALL UP1, P4 ;  /* 0x0000000000ff7886 */ /* 0x000fe20002020000 */
[----:B------:R-:W-:Y:S01]  /*4240*/  UMOV UR20, 0x0 ;  /* 0x0000000000147882 */ /* 0x000fe20000000000 */
[----:B------:R-:W-:Y:S01]  /*4250*/  UMOV UR21, 0x10000000 ;  /* 0x1000000000157882 */ /* 0x000fe20000000000 */
[----:B------:R-:W-:Y:S01]  /*4260*/  @!P4 R2UR UR9, R3 ;  /* 0x000000000309c2ca */ /* 0x000fe200000e0000 */
[----:B------:R-:W-:Y:S01]  /*4270*/  @!P4 IMAD.X R0, RZ, RZ, R33, P0 ;  /* 0x000000ffff00c224 */ /* 0x000fe200000e0621 */
[----:B------:R-:W-:Y:S01]  /*4280*/  @!UP1 UIADD3 UR10, UPT, UPT, UR18, 0x40, URZ ;  /* 0x00000040120a9890 */ /* 0x000fe2000fffe0ff */
[----:B------:R-:W-:Y:S01]  /*4290*/  ISETP.NE.AND P0, PT, R30, 0x2, PT ;  /* 0x000000021e00780c */ /* 0x000fe20003f05270 */
[----:B------:R-:W-:Y:S01]  /*42a0*/  UMOV UR11, UR19 ;  /* 0x00000013000b7c82 */ /* 0x000fe20008000000 */
[----:B------:R-:W-:Y:S01]  /*42b0*/  UMOV UR12, UR36 ;  /* 0x00000024000c7c82 */ /* 0x000fe20008000000 */
[----:B------:R-:W-:Y:S01]  /*42c0*/  @!P4 R2UR UR8, R0 ;  /* 0x000000000008c2ca */ /* 0x000fe200000e0000 */
[----:B------:R-:W-:Y:S01]  /*42d0*/  IMAD.IADD R20, R8, 0x1, R94 ;  /* 0x0000000108147824 */ /* 0x000fe200078e025e */
[----:B------:R-:W-:Y:S01]  /*42e0*/  @P3 R2UR UR36, R28 ;  /* 0x000000001c2432ca */ /* 0x000fe200000e0000 */
[----:B------:R-:W-:Y:S01]  /*42f0*/  IMAD.IADD R21, R13, 0x1, R96 ;  /* 0x000000010d157824 */ /* 0x000fe200078e0260 */
[----:B------:R-:W-:Y:S02]  /*4300*/  SEL R0, RZ, 0x1, P0 ;  /* 0x00000001ff007807 */ /* 0x000fe40000000000 */
[----:B------:R-:W-:Y:S01]  /*4310*/  LOP3.LUT R31, R31, 0x1, RZ, 0x3c, !PT ;  /* 0x000000011f1f7812 */ /* 0x000fe200078e3cff */
[----:B------:R-:W-:Y:S01]  /*4320*/  IMAD.U32 R10, RZ, RZ, UR9 ;  /* 0x00000009ff0a7e24 */ /* 0x000fe2000f8e00ff */
[----:B------:R-:W-:Y:S01]  /*4330*/  @!UP1 UIADD3 UR9, UPT, UPT, UR7, 0x38, URZ ;  /* 0x0000003807099890 */ /* 0x000fe2000fffe0ff */
[----:B------:R-:W-:Y:S02]  /*4340*/  LOP3.LUT R29, R29, R0, RZ, 0x3c, !PT ;  /* 0x000000001d1d7212 */ /* 0x000fe400078e3cff */
[----:B------:R-:W-:Y:S02]  /*4350*/  SEL R30, R30, RZ, P0 ;  /* 0x000000ff1e1e7207 */ /* 0x000fe40000000000 */
[----:B------:R-:W-:Y:S01]  /*4360*/  IMAD.U32 R11, RZ, RZ, UR8 ;  /* 0x00000008ff0b7e24 */ /* 0x000fe2000f8e00ff */
[----:B------:R-:W-:Y:S01]  /*4370*/  @!P4 R2UR UR14, R10 ;  /* 0x000000000a0ec2ca */ /* 0x000fe200000e0000 */
[----:B------:R-:W-:Y:S01]  /*4380*/  @!UP1 UIADD3 UR8, UPT, UPT, UR7, 0x1200, URZ ;  /* 0x0000120007089890 */ /* 0x000fe2000fffe0ff */
[----:B------:R-:W-:Y:S02]  /*4390*/  VOTEU.ALL UP1, P4 ;  /* 0x0000000000ff7886 */ /* 0x000fe40002020000 */
[----:B------:R-:W-:Y:S11]  /*43a0*/  @!P4 R2UR UR15, R11 ;  /* 0x000000000b0fc2ca */ /* 0x000ff600000e0000 */
[----:B------:R-:W-:Y:S02]  /*43b0*/  @!UPT UIADD3 URZ, UPT, UPT, URZ, URZ, URZ ;  /* 0x000000fffffff290 */ /* 0x000fe4000fffe0ff */
[----:B------:R2:W-:Y:S01]  /*43c0*/  @!UP1 UTMALDG.3D [UR8], [UR14], desc[UR20] ;  /* 0x000014080e0095b4 */ /* 0x0005e20008011000 */
[----:B------:R2:W-:Y:S01]  /*43d0*/  @!P4 SYNCS.ARRIVE.TRANS64.RED.A0TR RZ, [UR7+0x38], R23 ;  /* 0x00003817ffffc9a7 */ /* 0x0005e20008300407 */
[----:B------:R-:W-:Y:S01]  /*43e0*/  UPLOP3.LUT UP1, UPT, UPT, UPT, UPT, 0x80, 0x8 ;  /* 0x000000000008789c */ /* 0x000fe20003f2f070 */
[----:B------:R-:W-:Y:S01]  /*43f0*/  SYNCS.ARRIVE.TRANS64.RED.A1T0 RZ, [UR13], RZ ;  /* 0x000000ffffff79a7 */ /* 0x000fe2000810040d */
[----:B------:R-:W-:Y:S09]  /*4400*/  @P3 BRA `(.L_x_75) ;  /* 0xfffffff400503947 */ /* 0x000ff2000383ffff */
[----:B------:R-:W-:-:S04]  /*4410*/  SHF.L.U32 R3, R31, 0x1f, RZ ;  /* 0x0000001f1f037819 */ /* 0x000fc800000006ff */
[----:B------:R-:W1:Y:S02]  /*4420*/  SYNCS.PHASECHK.TRANS64.TRYWAIT P0, [UR7+0x40], R3 ;  /* 0x00004003ff0075a7 */ /* 0x000e640008001107 */
[----:B-1----:R-:W-:Y:S05]  /*4430*/  @!P0 BRA `(.L_x_76) ;  /* 0x0000003000b88947 */ /* 0x002fea0003800000 */
.L_x_136:
[----:B-1----:R-:W-:-:S07]  /*4440*/  MOV R0, UR7 ;  /* 0x0000000700007c02 */ /* 0x002fce0008000f00 */
.L_x_77:
[----:B-1----:R-:W-:-:S04]  /*4450*/  SHF.L.U32 R3, R31, 0x1f, RZ ;  /* 0x0000001f1f037819 */ /* 0x002fc800000006ff */
[----:B------:R1:W3:Y:S03]  /*4460*/  SYNCS.PHASECHK.TRANS64.TRYWAIT P0, [R0+URZ+0x48], R3 ;  /* 0x00004803000075a7 */ /* 0x0002e600080011ff */
[----:B---3--:R-:W-:Y:S05]  /*4470*/  @!P0 NANOSLEEP.SYNCS 0x989680 ;  /* 0x009896800000895d */ /* 0x008fea0003900000 */
[----:B------:R-:W3:Y:S02]  /*4480*/  @!P0 SYNCS.PHASECHK.TRANS64 P0, [R0+URZ+0x48], R3 ;  /* 0x00004803000085a7 */ /* 0x000ee400080010ff */
[----:B--23--:R-:W-:Y:S05]  /*4490*/  @P0 EXIT ;  /* 0x000000000000094d */ /* 0x00cfea0003800000 */
[----:B------:R-:W-:Y:S05]  /*44a0*/  BRA `(.L_x_77) ;  /* 0xfffffffc00e87947 */ /* 0x000fea000383ffff */
.L_x_66:
[----:B------:R-:W-:-:S06]  /*44b0*/  UISETP.GE.AND UP1, UPT, UR8, 0x4, UPT ;  /* 0x000000040800788c */ /* 0x000fcc000bf26270 */
[----:B------:R-:W-:-:S13]  /*44c0*/  PLOP3.LUT P0, PT, PT, PT, UP1, 0x80, 0x8 ;  /* 0x000000000008781c */ /* 0x000fda0003f0f018 */
[----:B------:R-:W-:Y:S05]  /*44d0*/  @!P0 EXIT ;  /* 0x000000000000894d */ /* 0x000fea0003800000 */
[----:B------:R-:W-:Y:S01]  /*44e0*/  BAR.SYNC.DEFER_BLOCKING 0x6, 0xa0 ;  /* 0x0182800000007b1d */ /* 0x000fe20000010000 */
[C---:B------:R-:W-:Y:S01]  /*44f0*/  IMAD.SHL.U32 R7, R108.reuse, 0x40, RZ ;  /* 0x000000406c077824 */ /* 0x040fe200078e00ff */
[C---:B------:R-:W-:Y:S01]  /*4500*/  LOP3.LUT R110, R108.reuse, 0x60, RZ, 0xc0, !PT ;  /* 0x000000606c6e7812 */ /* 0x040fe200078ec0ff */
[C---:B------:R-:W-:Y:S01]  /*4510*/  IMAD.SHL.U32 R100, R108.reuse, 0x20, RZ ;  /* 0x000000206c647824 */ /* 0x040fe200078e00ff */
[----:B------:R-:W-:Y:S01]  /*4520*/  CS2R R106, SRZ ;  /* 0x00000000006a7805 */ /* 0x000fe2000001ff00 */
[C---:B------:R-:W-:Y:S01]  /*4530*/  IMAD.SHL.U32 R0, R108.reuse, 0x2, RZ ;  /* 0x000000026c007824 */ /* 0x040fe200078e00ff */
[----:B------:R-:W-:Y:S02]  /*4540*/  UMOV UR49, 0x400 ;  /* 0x0000040000317882 */ /* 0x000fe40000000000 */
[----:B------:R-:W1:Y:S01]  /*4550*/  LDC R99, c[0x0][0x370] ;  /* 0x0000dc00ff637b82 */ /* 0x000e620000000800 */
[----:B------:R-:W-:Y:S01]  /*4560*/  ULEA UR49, UR37, UR49, 0x18 ;  /* 0x0000003125317291 */ /* 0x000fe2000f8ec0ff */
[----:B------:R-:W-:Y:S01]  /*4570*/  LOP3.LUT R5, R7, 0x180, RZ, 0xc0, !PT ;  /* 0x0000018007057812 */ /* 0x000fe200078ec0ff */
[----:B------:R-:W-:Y:S01]  /*4580*/  IMAD.U32 R46, R108, 0x10000, RZ ;  /* 0x000100006c2e7824 */ /* 0x000fe200078e00ff */
[----:B------:R-:W-:Y:S01]  /*4590*/  LOP3.LUT R100, R100, 0xc00, RZ, 0xc0, !PT ;  /* 0x00000c0064647812 */ /* 0x000fe200078ec0ff */
[----:B------:R-:W-:Y:S01]  /*45a0*/  UIADD3 UR4, UPT, UPT, UR49, 0x2200, URZ ;  /* 0x0000220031047890 */ /* 0x000fe2000fffe0ff */
[----:B------:R-:W-:Y:S01]  /*45b0*/  LOP3.LUT R0, R5, 0x20, R0, 0xf8, !PT ;  /* 0x0000002005007812 */ /* 0x000fe200078ef800 */
[----:B------:R-:W-:Y:S01]  /*45c0*/  IMAD.SHL.U32 R5, R108, 0x8, RZ ;  /* 0x000000086c057824 */ /* 0x000fe200078e00ff */
[----:B------:R-:W2:Y:S01]  /*45d0*/  LDC R42, c[0x0][0xb0c] ;  /* 0x0002c300ff2a7b82 */ /* 0x000ea20000000800 */
[----:B------:R-:W-:Y:S01]  /*45e0*/  LOP3.LUT R100, R100, 0x40, R7, 0xf8, !PT ;  /* 0x0000004064647812 */ /* 0x000fe200078ef807 */
[----:B------:R-:W-:Y:S01]  /*45f0*/  IMAD.MOV.U32 R44, RZ, RZ, RZ ;  /* 0x000000ffff2c7224 */ /* 0x000fe200078e00ff */
[----:B------:R-:W-:Y:S01]  /*4600*/  LOP3.LUT R46, R46, 0x600000, RZ, 0xc0, !PT ;  /* 0x006000002e2e7812 */ /* 0x000fe200078ec0ff */
[----:B------:R-:W-:Y:S01]  /*4610*/  IMAD.MOV.U32 R112, RZ, RZ, RZ ;  /* 0x000000ffff707224 */ /* 0x000fe200078e00ff */
[----:B------:R-:W-:-:S02]  /*4620*/  LOP3.LUT R108, R108, 0x2, RZ, 0xc0, !PT ;  /* 0x000000026c6c7812 */ /* 0x000fc400078ec0ff */
[----:B------:R-:W-:Y:S02]  /*4630*/  CS2R R104, SRZ ;  /* 0x0000000000687805 */ /* 0x000fe4000001ff00 */
[----:B------:R-:W-:Y:S01]  /*4640*/  LOP3.LUT R5, R0, 0x30, R5, 0x78, !PT ;  /* 0x0000003000057812 */ /* 0x000fe200078e7805 */
[----:B------:R-:W4:Y:S01]  /*4650*/  LDC R97, c[0x0][0xb20] ;  /* 0x0002c800ff617b82 */ /* 0x000f220000000800 */
[----:B------:R-:W3:Y:S01]  /*4660*/  LDS R3, [UR49+0x110] ;  /* 0x00011031ff037984 */ /* 0x000ee20008000800 */
[----:B------:R-:W-:Y:S01]  /*4670*/  LOP3.LUT R100, R100, 0x200, R7, 0xf8, !PT ;  /* 0x0000020064647812 */ /* 0x000fe200078ef807 */
[----:B------:R-:W-:Y:S01]  /*4680*/  IMAD.MOV R102, RZ, RZ, -R108 ;  /* 0x000000ffff667224 */ /* 0x000fe200078e0a6c */
[----:B------:R-:W1:Y:S01]  /*4690*/  LDCU.64 UR52, c[0x0][0x348] ;  /* 0x00006900ff3477ac */ /* 0x000e620008000a00 */
[----:B------:R-:W-:Y:S01]  /*46a0*/  IMAD.U32 R109, RZ, RZ, UR4 ;  /* 0x00000004ff6d7e24 */ /* 0x000fe2000f8e00ff */
[----:B------:R-:W-:Y:S02]  /*46b0*/  LOP3.LUT R100, R100, R5, RZ, 0xfc, !PT ;  /* 0x0000000564647212 */ /* 0x000fe400078efcff */
[----:B------:R-:W1:Y:S01]  /*46c0*/  LDC R41, c[0x0][0xb30] ;  /* 0x0002cc00ff297b82 */ /* 0x000e620000000800 */
[----:B------:R-:W1:Y:S01]  /*46d0*/  LDCU.64 UR38, c[0x0][0x888] ;  /* 0x00011100ff2677ac */ /* 0x000e620008000a00 */
[----:B------:R-:W1:Y:S06]  /*46e0*/  LDCU.64 UR44, c[0x0][0x890] ;  /* 0x00011200ff2c77ac */ /* 0x000e6c0008000a00 */
[----:B------:R-:W1:Y:S01]  /*46f0*/  LDC.64 R92, c[0x0][0xb10] ;  /* 0x0002c400ff5c7b82 */ /* 0x000e620000000a00 */
[----:B------:R-:W-:-:S07]  /*4700*/  UIADD3 UR48, UPT, UPT, UR49, 0x200, URZ ;  /* 0x0000020031307890 */ /* 0x000fce000fffe0ff */
[----:B------:R-:W1:Y:S08]  /*4710*/  LDC.64 R38, c[0x0][0xb18] ;  /* 0x0002c600ff267b82 */ /* 0x000e700000000a00 */
[----:B------:R-:W1:Y:S08]  /*4720*/  LDC.64 R36, c[0x0][0xb28] ;  /* 0x0002ca00ff247b82 */ /* 0x000e700000000a00 */
[----:B------:R-:W1:Y:S01]  /*4730*/  LDC.64 R90, c[0x0][0x8b0] ;  /* 0x00022c00ff5a7b82 */ /* 0x000e620000000a00 */
[----:B---3--:R-:W-:-:S07]  /*4740*/  IMAD.IADD R46, R3, 0x1, R46 ;  /* 0x00000001032e7824 */ /* 0x008fce00078e022e */
[----:B------:R-:W3:Y:S08]  /*4750*/  LDC.64 R88, c[0x0][0x8a8] ;  /* 0x00022a00ff587b82 */ /* 0x000ef00000000a00 */
[----:B--2-4-:R-:W1:Y:S02]  /*4760*/  LDC R98, c[0x0][0x374] ;  /* 0x0000dd00ff627b82 */ /* 0x014e640000000800 */
.L_x_103:
[----:B------:R-:W-:Y:S02]  /*4770*/  LEA R0, R112, UR49, 0x3 ;  /* 0x0000003170007c11 */ /* 0x000fe4000f8e18ff */
[----:B------:R-:W-:Y:S02]  /*4780*/  SHF.L.U32 R3, R106, 0x1f, RZ ;  /* 0x0000001f6a037819 */ /* 0x000fe400000006ff */
[----:B------:R-:W-:Y:S02]  /*4790*/  LEA R16, R112, UR49, 0x4 ;  /* 0x0000003170107c11 */ /* 0x000fe4000f8e20ff */
[----:B------:R-:W2:Y:S02]  /*47a0*/  SYNCS.PHASECHK.TRANS64.TRYWAIT P0, [R0+URZ+0x60], R3 ;  /* 0x00006003000075a7 */ /* 0x000ea400080011ff */
[----:B-12---:R-:W-:Y:S05]  /*47b0*/  @!P0 BRA `(.L_x_78) ;  /* 0x0000002c00f08947 */ /* 0x006fea0003800000 */
.L_x_137:
[----:B------:R-:W4:Y:S01]  /*47c0*/  LDC.64 R12, c[0x0][0xb10] ;  /* 0x0002c400ff0c7b82 */ /* 0x000f220000000a00 */
[----:B------:R-:W3:Y:S01]  /*47d0*/  LDS.128 R16, [R16+0xf0] ;  /* 0x0000f00010107984 */ /* 0x000ee20000000c00 */
[----:B-1----:R-:W-:Y:S01]  /*47e0*/  ISETP.NE.AND P1, PT, R41, 0x1, PT ;  /* 0x000000012900780c */ /* 0x002fe20003f25270 */
[----:B--2---:R-:W-:Y:S01]  /*47f0*/  VIADD R0, R0, 0x70 ;  /* 0x0000007000007836 */ /* 0x004fe20000000000 */
[----:B------:R-:W-:Y:S04]  /*4800*/  ISETP.GE.AND P0, PT, R40, 0x1, PT ;  /* 0x000000012800780c */ /* 0x000fe80003f06270 */
[----:B------:R-:W1:Y:S01]  /*4810*/  LDC.64 R10, c[0x0][0xb18] ;  /* 0x0002c600ff0a7b82 */ /* 0x000e620000000a00 */
[----:B------:R-:W-:Y:S01]  /*4820*/  PRMT R0, RZ, 0x654, R0 ;  /* 0x00000654ff007816 */ /* 0x000fe20000000000 */
[----:B------:R-:W-:Y:S01]  /*4830*/  @!PT LDS RZ, [RZ] ;  /* 0x00000000fffff984 */ /* 0x000fe20000000800 */
[----:B------:R-:W-:Y:S01]  /*4840*/  @!PT LDS RZ, [RZ] ;  /* 0x00000000fffff984 */ /* 0x000fe20000000800 */
[----:B------:R-:W-:Y:S01]  /*4850*/  @!PT LDS RZ, [RZ] ;  /* 0x00000000fffff984 */ /* 0x000fe20000000800 */
[----:B------:R-:W-:Y:S01]  /*4860*/  @!PT LDS RZ, [RZ] ;  /* 0x00000000fffff984 */ /* 0x000fe20000000800 */
[----:B------:R2:W-:Y:S06]  /*4870*/  MEMBAR.ALL.CTA ;  /* 0x0000000000007992 */ /* 0x0005ec0000008000 */
[----:B--2---:R-:W2:Y:S01]  /*4880*/  FENCE.VIEW.ASYNC.S ;  /* 0x00000000000073c6 */ /* 0x004ea20000000000 */
[----:B------:R-:W1:Y:S08]  /*4890*/  @!P1 LDC R14, c[0x0][0xb20] ;  /* 0x0002c800ff0e9b82 */ /* 0x000e700000000800 */
[----:B------:R-:W1:Y:S01]  /*48a0*/  @!P1 LDC R9, c[0x0][0xb0c] ;  /* 0x0002c300ff099b82 */ /* 0x000e620000000800 */
[----:B--2---:R2:W-:Y:S01]  /*48b0*/  SYNCS.ARRIVE.TRANS64.RED.A1T0 RZ, [R0+URZ], RZ ;  /* 0x000000ff00ff79a7 */ /* 0x0045e200081004ff */
[----:B---3--:R-:W-:Y:S04]  /*48c0*/  LOP3.LUT P4, RZ, R18, 0x1, RZ, 0xc0, !PT ;  /* 0x0000000112ff7812 */ /* 0x008fe8000788c0ff */
[----:B------:R-:W-:Y:S09]  /*48d0*/  P2R R111, PR, RZ, 0x10 ;  /* 0x00000010ff6f7803 */ /* 0x000ff20000000000 */
[----:B------:R-:W-:Y:S02]  /*48e0*/  @P4 MOV R45, R16 ;  /* 0x00000010002d4202 */ /* 0x000fe40000000f00 */
[----:B------:R-:W-:Y:S01]  /*48f0*/  @P4 LOP3.LUT R43, R17, 0xffff, RZ, 0xc0, !PT ;  /* 0x0000ffff112b4812 */ /* 0x000fe200078ec0ff */
[----:B--2-4-:R-:W-:Y:S06]  /*4900*/  @!P0 BRA `(.L_x_79) ;  /* 0x0000000000a48947 */ /* 0x014fec0003800000 */
[----:B------:R-:W-:Y:S01]  /*4910*/  IMAD.HI.U32 R24, R98, R39, RZ ;  /* 0x0000002762187227 */ /* 0x000fe200078e00ff */
[----:B------:R-:W-:Y:S02]  /*4920*/  ISETP.NE.AND P0, PT, R38, 0x1, PT ;  /* 0x000000012600780c */ /* 0x000fe40003f05270 */
[----:B------:R-:W-:Y:S01]  /*4930*/  ISETP.NE.AND P2, PT, R40, 0x1, PT ;  /* 0x000000012800780c */ /* 0x000fe20003f45270 */
[-C--:B------:R-:W-:Y:S01]  /*4940*/  IMAD.HI.U32 R22, R99, R92.reuse, RZ ;  /* 0x0000005c63167227 */ /* 0x080fe200078e00ff */
[----:B------:R-:W-:Y:S02]  /*4950*/  SHF.R.U32.HI R23, RZ, R97, R24 ;  /* 0x00000061ff177219 */ /* 0x000fe40000011618 */
[----:B------:R-:W-:Y:S01]  /*4960*/  ISETP.NE.AND P3, PT, R42, 0x1, PT ;  /* 0x000000012a00780c */ /* 0x000fe20003f65270 */
[----:B------:R-:W-:Y:S01]  /*4970*/  IMAD.HI.U32 R28, R43, R39, RZ ;  /* 0x000000272b1c7227 */ /* 0x000fe200078e00ff */
[----:B------:R-:W-:Y:S02]  /*4980*/  SHF.R.U32.HI R22, RZ, R93, R22 ;  /* 0x0000005dff167219 */ /* 0x000fe40000011616 */
[----:B------:R-:W-:Y:S01]  /*4990*/  SEL R3, R98, R23, !P0 ;  /* 0x0000001762037207 */ /* 0x000fe20004000000 */
[----:B------:R-:W-:Y:S01]  /*49a0*/  IMAD.HI.U32 R26, R45, R92, RZ ;  /* 0x0000005c2d1a7227 */ /* 0x000fe200078e00ff */
[----:B------:R-:W-:Y:S03]  /*49b0*/  SEL R7, R99, R22, !P3 ;  /* 0x0000001663077207 */ /* 0x000fe60005800000 */
[-C--:B------:R-:W-:Y:S01]  /*49c0*/  IMAD.HI.U32 R22, R3, R36.reuse, RZ ;  /* 0x0000002403167227 */ /* 0x080fe200078e00ff */
[----:B------:R-:W-:Y:S03]  /*49d0*/  SHF.R.U32.HI R26, RZ, R93, R26 ;  /* 0x0000005dff1a7219 */ /* 0x000fe6000001161a */
[----:B------:R-:W-:Y:S01]  /*49e0*/  IMAD.HI.U32 R24, R7, R36, RZ ;  /* 0x0000002407187227 */ /* 0x000fe200078e00ff */
[----:B------:R-:W-:Y:S02]  /*49f0*/  @P2 SHF.R.U32.HI R3, RZ, R37, R22 ;  /* 0x00000025ff032219 */ /* 0x000fe40000011616 */
[----:B------:R-:W-:Y:S02]  /*4a00*/  SHF.R.U32.HI R22, RZ, R97, R28 ;  /* 0x00000061ff167219 */ /* 0x000fe4000001161c */
[----:B------:R-:W-:Y:S01]  /*4a10*/  @P2 SHF.R.U32.HI R7, RZ, R37, R24 ;  /* 0x00000025ff072219 */ /* 0x000fe20000011618 */
[C---:B------:R-:W-:Y:S01]  /*4a20*/  IMAD R2, R40.reuse, R3, RZ ;  /* 0x0000000328027224 */ /* 0x040fe200078e02ff */
[----:B------:R-:W-:Y:S02]  /*4a30*/  SEL R5, R43, R22, !P0 ;  /* 0x000000162b057207 */ /* 0x000fe40004000000 */
[----:B------:R-:W-:Y:S01]  /*4a40*/  SEL R3, R45, R26, !P3 ;  /* 0x0000001a2d037207 */ /* 0x000fe20005800000 */
[----:B------:R-:W-:Y:S01]  /*4a50*/  IMAD R4, R40, R7, RZ ;  /* 0x0000000728047224 */ /* 0x000fe200078e02ff */
[C---:B------:R-:W-:Y:S01]  /*4a60*/  ISETP.GE.AND P0, PT, R5.reuse, R2, PT ;  /* 0x000000020500720c */ /* 0x040fe20003f06270 */
[----:B------:R-:W-:Y:S03]  /*4a70*/  IMAD.HI.U32 R6, R5, R36, RZ ;  /* 0x0000002405067227 */ /* 0x000fe600078e00ff */
[----:B------:R-:W-:Y:S01]  /*4a80*/  ISETP.GE.OR P0, PT, R3, R4, P0 ;  /* 0x000000040300720c */ /* 0x000fe20000706670 */
[----:B------:R-:W-:Y:S01]  /*4a90*/  IMAD.MOV R4, RZ, RZ, -R3 ;  /* 0x000000ffff047224 */ /* 0x000fe200078e0a03 */
[-C--:B------:R-:W-:Y:S03]  /*4aa0*/  SHF.R.U32.HI R6, RZ, R37.reuse, R6 ;  /* 0x00000025ff067219 */ /* 0x080fe60000011606 */
[----:B------:R-:W-:Y:S01]  /*4ab0*/  IMAD R45, R42, R4, R45 ;  /* 0x000000042a2d7224 */ /* 0x000fe200078e022d */
[----:B------:R-:W-:Y:S05]  /*4ac0*/  SEL R15, R5, R6, !P2 ;  /* 0x00000006050f7207 */ /* 0x000fea0005000000 */
[----:B------:R-:W-:Y:S02]  /*4ad0*/  IMAD.MOV R6, RZ, RZ, -R15 ;  /* 0x000000ffff067224 */ /* 0x000fe400078e0a0f */
[C---:B------:R-:W-:Y:S04]  /*4ae0*/  @!P0 IMAD.HI.U32 R2, R3.reuse, R36, RZ ;  /* 0x0000002403028227 */ /* 0x040fe800078e00ff */
[----:B------:R-:W-:Y:S01]  /*4af0*/  IMAD R6, R40, R6, R5 ;  /* 0x0000000628067224 */ /* 0x000fe200078e0205 */
[----:B------:R-:W-:Y:S04]  /*4b00*/  @!P0 SHF.R.U32.HI R2, RZ, R37, R2 ;  /* 0x00000025ff028219 */ /* 0x000fe80000011602 */
[----:B------:R-:W-:Y:S02]  /*4b10*/  @!P0 SEL R0, R3, R2, !P2 ;  /* 0x0000000203008207 */ /* 0x000fe40005000000 */
[----:B------:R-:W-:Y:S02]  /*4b20*/  IADD3 R2, PT, PT, -R5, RZ, RZ ;  /* 0x000000ff05027210 */ /* 0x000fe40007ffe1ff */
[----:B------:R-:W-:Y:S01]  /*4b30*/  @!P0 IADD3 R8, PT, PT, R15, -R0, RZ ;  /* 0x800000000f088210 */ /* 0x000fe20007ffe0ff */
[----:B------:R-:W-:Y:S02]  /*4b40*/  @!P0 IMAD R0, R7, R6, R0 ;  /* 0x0000000607008224 */ /* 0x000fe400078e0200 */
[----:B------:R-:W-:Y:S02]  /*4b50*/  IMAD R43, R38, R2, R43 ;  /* 0x00000002262b7224 */ /* 0x000fe400078e022b */
[----:B------:R-:W-:Y:S02]  /*4b60*/  @!P0 IMAD R5, R8, R40, R3 ;  /* 0x0000002808058224 */ /* 0x000fe400078e0203 */
[----:B------:R-:W-:Y:S04]  /*4b70*/  @!P0 IMAD.MOV.U32 R3, RZ, RZ, R0 ;  /* 0x000000ffff038224 */ /* 0x000fe800078e0000 */
[----:B------:R-:W-:Y:S02]  /*4b80*/  IMAD R45, R3, R42, R45 ;  /* 0x0000002a032d7224 */ /* 0x000fe400078e022d */
[----:B------:R-:W-:Y:S07]  /*4b90*/  IMAD R43, R5, R38, R43 ;  /* 0x00000026052b7224 */ /* 0x000fee00078e022b */
.L_x_79:
[----:B-1----:R-:W-:Y:S01]  /*4ba0*/  @!P1 ISETP.NE.AND P0, PT, R10, 0x1, PT ;  /* 0x000000010a00980c */ /* 0x002fe20003f05270 */
[----:B------:R-:W-:Y:S01]  /*4bb0*/  @!P1 IMAD.HI.U32 R0, R45, R12, RZ ;  /* 0x0000000c2d009227 */ /* 0x000fe200078e00ff */
[----:B------:R-:W-:Y:S01]  /*4bc0*/  @!P1 ISETP.NE.AND P2, PT, R9, 0x1, PT ;  /* 0x000000010900980c */ /* 0x000fe20003f45270 */
[----:B------:R-:W-:Y:S01]  /*4bd0*/  ULOP3.LUT UP0, URZ, UR48, 0x1b0, URZ, 0xc0, !UPT ;  /* 0x000001b030ff7892 */ /* 0x000fe2000f80c0ff */
[----:B------:R-:W-:Y:S01]  /*4be0*/  R2UR UR42, R21 ;  /* 0x00000000152a72ca */ /* 0x000fe200000e0000 */
[----:B------:R-:W-:Y:S01]  /*4bf0*/  @!P1 IMAD.HI.U32 R3, R43, R11, RZ ;  /* 0x0000000b2b039227 */ /* 0x000fe200078e00ff */
[----:B------:R-:W-:Y:S02]  /*4c00*/  @!P1 SHF.R.U32.HI R0, RZ, R13, R0 ;  /* 0x0000000dff009219 */ /* 0x000fe40000011600 */
[----:B------:R-:W-:Y:S01]  /*4c10*/  R2UR UR41, R20 ;  /* 0x00000000142972ca */ /* 0x000fe200000e0000 */
[----:B------:R-:W-:Y:S01]  /*4c20*/  VIADD R112, R112, 0x1 ;  /* 0x0000000170707836 */ /* 0x000fe20000000000 */
[----:B------:R-:W-:Y:S02]  /*4c30*/  @!P1 SHF.R.U32.HI R2, RZ, R14, R3 ;  /* 0x0000000eff029219 */ /* 0x000fe40000011603 */
[----:B------:R-:W-:Y:S02]  /*4c40*/  @!P1 SEL R3, R45, R0, !P2 ;  /* 0x000000002d039207 */ /* 0x000fe40005000000 */
[----:B------:R-:W-:Y:S02]  /*4c50*/  @!P1 SEL R2, R43, R2, !P0 ;  /* 0x000000022b029207 */ /* 0x000fe40004000000 */
[----:B------:R-:W-:Y:S01]  /*4c60*/  @P4 SHF.R.U32.HI R103, RZ, 0x10, R17 ;  /* 0x00000010ff674819 */ /* 0x000fe20000011611 */
[----:B------:R-:W-:Y:S02]  /*4c70*/  USHF.L.U32 UR42, UR42, 0x6, URZ ;  /* 0x000000062a2a7899 */ /* 0x000fe400080006ff */
[----:B------:R-:W-:Y:S02]  /*4c80*/  @!P1 IMAD.IADD R0, R2, 0x1, -R3 ;  /* 0x0000000102009824 */ /* 0x000fe400078e0a03 */
[----:B------:R-:W-:Y:S01]  /*4c90*/  @!P1 IMAD.IADD R2, R3, 0x1, -R2 ;  /* 0x0000000103029824 */ /* 0x000fe200078e0a02 */
[----:B------:R-:W-:Y:S01]  /*4ca0*/  USHF.L.U32 UR41, UR41, 0x7, URZ ;  /* 0x0000000729297899 */ /* 0x000fe200080006ff */
[----:B------:R-:W-:Y:S02]  /*4cb0*/  @!P1 IMAD R45, R0, R9, R45 ;  /* 0x00000009002d9224 */ /* 0x000fe400078e022d */
[----:B------:R-:W-:Y:S01]  /*4cc0*/  @!P1 IMAD R43, R2, R10, R43 ;  /* 0x0000000a022b9224 */ /* 0x000fe200078e022b */
[----:B------:R-:W-:Y:S08]  /*4cd0*/  BRA.U !UP0, `(.L_x_80) ;  /* 0x0000000108407547 */ /* 0x000ff0000b800000 */
[----:B------:R-:W1:Y:S01]  /*4ce0*/  LDCU.64 UR8, c[0x4][0x80] ;  /* 0x01001000ff0877ac */ /* 0x000e620008000a00 */
[----:B------:R-:W-:Y:S01]  /*4cf0*/  MOV R3, 0x0 ;  /* 0x0000000000037802 */ /* 0x000fe20000000f00 */
[----:B------:R-:W-:Y:S02]  /*4d00*/  HFMA2 R12, -RZ, RZ, 0, 5.9604644775390625e-08 ;  /* 0x00000001ff0c7431 */ /* 0x000fe400000001ff */
[----:B------:R-:W-:Y:S02]  /*4d10*/  IMAD.MOV.U32 R8, RZ, RZ, 0x70 ;  /* 0x00000070ff087424 */ /* 0x000fe400078e00ff */
[----:B------:R-:W-:Y:S01]  /*4d20*/  IMAD.MOV.U32 R13, RZ, RZ, RZ ;  /* 0x000000ffff0d7224 */ /* 0x000fe200078e00ff */
[----:B------:R-:W2:Y:S01]  /*4d30*/  LDCU.64 UR6, c[0x4][0x88] ;  /* 0x01001100ff0677ac */ /* 0x000ea20008000a00 */
[----:B------:R-:W3:Y:S01]  /*4d40*/  LDC.64 R2, c[0x4][R3] ;  /* 0x0100000003027b82 */ /* 0x000ee20000000a00 */
[----:B------:R-:W4:Y:S01]  /*4d50*/  LDCU.64 UR4, c[0x4][0x8] ;  /* 0x01000100ff0477ac */ /* 0x000f220008000a00 */
[----:B-1----:R-:W-:Y:S01]  /*4d60*/  MOV R5, UR9 ;  /* 0x0000000900057c02 */ /* 0x002fe20008000f00 */
[----:B------:R-:W-:Y:S01]  /*4d70*/  IMAD.U32 R4, RZ, RZ, UR8 ;  /* 0x00000008ff047e24 */ /* 0x000fe2000f8e00ff */
[----:B--2---:R-:W-:Y:S01]  /*4d80*/  MOV R7, UR7 ;  /* 0x0000000700077c02 */ /* 0x004fe20008000f00 */
[----:B------:R-:W-:Y:S01]  /*4d90*/  IMAD.U32 R6, RZ, RZ, UR6 ;  /* 0x00000006ff067e24 */ /* 0x000fe2000f8e00ff */
[----:B----4-:R-:W-:Y:S01]  /*4da0*/  MOV R11, UR5 ;  /* 0x00000005000b7c02 */ /* 0x010fe20008000f00 */
[----:B------:R-:W-:Y:S02]  /*4db0*/  IMAD.U32 R10, RZ, RZ, UR4 ;  /* 0x00000004ff0a7e24 */ /* 0x000fe4000f8e00ff */
[----:B------:R-:W-:Y:S07]  /*4dc0*/  LEPC R20, `(.L_x_80) ;  /* 0x000000001014794e */ /* 0x000fee0000000000 */
[----:B---3-5:R-:W-:Y:S05]  /*4dd0*/  CALL.ABS.NOINC R2 ;  /* 0x0000000002007343 */ /* 0x028fea0003c00000 */
.L_x_80:
[----:B------:R-:W-:Y:S01]  /*4de0*/  LOP3.LUT P0, RZ, R109, 0x1b0, RZ, 0xc0, !PT ;  /* 0x000001b06dff7812 */ /* 0x000fe2000780c0ff */
[----:B------:R-:W-:Y:S11]  /*4df0*/  BSSY.RECONVERGENT B6, `(.L_x_81) ;  /* 0x0000013000067945 */ /* 0x000ff60003800200 */
[----:B------:R-:W-:Y:S01]  /*4e00*/  @!UPT UIADD3 URZ, UPT, UPT, URZ, URZ, URZ ;  /* 0x000000fffffff290 */ /* 0x000fe2000fffe0ff */
[----:B------:R-:W-:Y:S05]  /*4e10*/  @!P0 BRA `(.L_x_82) ;  /* 0x0000000000408947 */ /* 0x000fea0003800000 */
        /* <DEDUP_REMOVED lines=16> */
.L_x_82:
[----:B------:R-:W-:Y:S05]  /*4f20*/  BSYNC.RECONVERGENT B6 ;  /* 0x0000000000067941 */ /* 0x000fea0003800200 */
.L_x_81:
[----:B------:R-:W-:Y:S01]  /*4f30*/  ISETP.NE.U32.AND P4, PT, R90, RZ, PT ;  /* 0x000000ff5a00720c */ /* 0x000fe20003f85070 */
[----:B------:R-:W-:Y:S01]  /*4f40*/  UISETP.NE.AND UP2, UPT, UR50, URZ, UPT ;  /* 0x000000ff3200728c */ /* 0x000fe2000bf45270 */
[----:B------:R-:W-:Y:S01]  /*4f50*/  ISETP.NE.U32.AND P2, PT, RZ, UR38, PT ;  /* 0x00000026ff007c0c */ /* 0x000fe2000bf45070 */
[----:B------:R-:W-:Y:S01]  /*4f60*/  UISETP.NE.U32.AND UP1, UPT, UR44, URZ, UPT ;  /* 0x000000ff2c00728c */ /* 0x000fe2000bf25070 */
[----:B------:R-:W-:Y:S01]  /*4f70*/  ISETP.NE.AND.EX P4, PT, R91, RZ, PT, P4 ;  /* 0x000000ff5b00720c */ /* 0x000fe20003f85340 */
[----:B------:R-:W-:Y:S01]  /*4f80*/  UPLOP3.LUT UP0, UPT, UPT, UPT, UPT, 0x40, 0x4 ;  /* 0x000000000004789c */ /* 0x000fe20003f0e870 */
[----:B------:R-:W-:Y:S01]  /*4f90*/  ISETP.NE.AND.EX P2, PT, RZ, UR39, PT, P2 ;  /* 0x00000027ff007c0c */ /* 0x000fe2000bf45320 */
[----:B------:R-:W-:Y:S01]  /*4fa0*/  UISETP.NE.AND.EX UP1, UPT, UR45, URZ, UPT, UP1 ;  /* 0x000000ff2d00728c */ /* 0x000fe2000bf25310 */
[----:B------:R-:W-:Y:S04]  /*4fb0*/  PLOP3.LUT P1, PT, PT, PT, UP2, 0x80, 0x8 ;  /* 0x000000000008781c */ /* 0x000fe80003f2f028 */
[----:B------:R-:W-:Y:S06]  /*4fc0*/  @UP2 UPLOP3.LUT UP0, UPT, UPT, UPT, UP1, 0x80, 0x8 ;  /* 0x000000000008289c */ /* 0x000fec0003f0f010 */
[----:B------:R-:W-:Y:S01]  /*4fd0*/  PLOP3.LUT P0, PT, PT, PT, UP0, 0x80, 0x8 ;  /* 0x000000000008781c */ /* 0x000fe20003f0f008 */
[----:B------:R-:W-:Y:S01]  /*4fe0*/  @!UPT UIADD3 URZ, UPT, UPT, URZ, URZ, URZ ;  /* 0x000000fffffff290 */ /* 0x000fe2000fffe0ff */
[----:B------:R-:W-:Y:S11]  /*4ff0*/  BRA.U !UP1, `(.L_x_83) ;  /* 0x0000000109387547 */ /* 0x000ff6000b800000 */
[----:B------:R-:W-:Y:S01]  /*5000*/  UISETP.NE.U32.AND UP0, UPT, UR38, URZ, UPT ;  /* 0x000000ff2600728c */ /* 0x000fe2000bf05070 */
[----:B------:R-:W-:Y:S02]  /*5010*/  HFMA2 R0, -RZ, RZ, 0, 5.9604644775390625e-08 ;  /* 0x00000001ff007431 */ /* 0x000fe400000001ff */
[----:B------:R-:W-:Y:S01]  /*5020*/  IMAD.MOV.U32 R95, RZ, RZ, 0x1 ;  /* 0x00000001ff5f7424 */ /* 0x000fe200078e00ff */
[----:B------:R-:W-:Y:S06]  /*5030*/  UISETP.NE.AND.EX UP0, UPT, UR39, URZ, UPT, UP0 ;  /* 0x000000ff2700728c */ /* 0x000fec000bf05300 */
[----:B------:R-:W-:Y:S05]  /*5040*/  PLOP3.LUT P3, PT, PT, PT, UP0, 0x80, 0x8 ;  /* 0x000000000008781c */ /* 0x000fea0003f6f008 */
[----:B------:R-:W1:Y:S01]  /*5050*/  @UP0 LDCU.64 UR6, c[0x0][0x888] ;  /* 0x00011100ff0607ac */ /* 0x000e620008000a00 */
[----:B------:R-:W-:Y:S07]  /*5060*/  @UP0 UIMAD UR4, UR36, UR44, URZ ;  /* 0x0000002c240402a4 */ /* 0x000fee000f8e02ff */
[----:B------:R-:W-:Y:S01]  /*5070*/  @!P3 PRMT R95, R0, 0x7610, R95 ;  /* 0x00007610005fb816 */ /* 0x000fe2000000005f */
[----:B-1----:R-:W-:Y:S03]  /*5080*/  @UP0 UIMAD.WIDE UR6, UR4, 0x4, UR6 ;  /* 0x00000004040608a5 */ /* 0x002fe6000f8e0206 */
[----:B------:R-:W1:Y:S03]  /*5090*/  @!UP0 LDCU UR4, c[0x0][0x880] ;  /* 0x00011000ff0487ac */ /* 0x000e660008000800 */
[----:B------:R-:W-:Y:S01]  /*50a0*/  IMAD.U32 R2, RZ, RZ, UR6 ;  /* 0x00000006ff027e24 */ /* 0x000fe2000f8e00ff */
[----:B------:R-:W-:Y:S05]  /*50b0*/  MOV R3, UR7 ;  /* 0x0000000700037c02 */ /* 0x000fea0008000f00 */
[----:B-----5:R2:W5:Y:S02]  /*50c0*/  @P3 LDG.E R49, desc[UR46][R2.64] ;  /* 0x0000002e02313981 */ /* 0x020564000c1e1900 */
[----:B-12---:R-:W-:Y:S02]  /*50d0*/  @!P3 IMAD.U32 R49, RZ, RZ, UR4 ;  /* 0x00000004ff31be24 */ /* 0x006fe4000f8e00ff */
.L_x_83:
[----:B------:R-:W-:Y:S05]  /*50e0*/  @!P4 BRA `(.L_x_84) ;  /* 0x000000000020c947 */ /* 0x000fea0003800000 */
[----:B------:R-:W-:Y:S04]  /*50f0*/  ISETP.NE.U32.AND P3, PT, R88, RZ, PT ;  /* 0x000000ff5800720c */ /* 0x000fe80003f65070 */
[----:B------:R-:W-:Y:S11]  /*5100*/  ISETP.NE.AND.EX P3, PT, R89, RZ, PT, P3 ;  /* 0x000000ff5900720c */ /* 0x000ff60003f65330 */
[----:B------:R-:W-:Y:S02]  /*5110*/  @!UPT UIADD3 URZ, UPT, UPT, URZ, URZ, URZ ;  /* 0x000000fffffff290 */ /* 0x000fe4000fffe0ff */
[----:B------:R-:W1:Y:S01]  /*5120*/  @P3 LDC.64 R2, c[0x0][0x8a8] ;  /* 0x00022a00ff023b82 */ /* 0x000e620000000a00 */
[----:B------:R-:W-:Y:S04]  /*5130*/  @P3 IMAD R0, R90, UR36, RZ ;  /* 0x000000245a003c24 */ /* 0x000fe8000f8e02ff */
[----:B-1----:R-:W-:Y:S05]  /*5140*/  @P3 IMAD.WIDE R2, R0, 0x4, R2 ;  /* 0x0000000400023825 */ /* 0x002fea00078e0202 */
[----:B-----5:R1:W5:Y:S02]  /*5150*/  @P3 LDG.E R47, desc[UR46][R2.64] ;  /* 0x0000002e022f3981 */ /* 0x020364000c1e1900 */
[----:B-1----:R-:W2:Y:S02]  /*5160*/  @!P3 LDC R47, c[0x0][0x8a0] ;  /* 0x00022800ff2fbb82 */ /* 0x002ea40000000800 */
.L_x_84:
[----:B-----5:R-:W-:Y:S01]  /*5170*/  FSETP.NEU.AND P4, PT, R49, RZ, PT ;  /* 0x000000ff3100720b */ /* 0x020fe20003f8d000 */
[----:B------:R-:W-:Y:S01]  /*5180*/  BSSY B1, `(.L_x_85) ;  /* 0x0000042000017945 */ /* 0x000fe20003800000 */
[----:B------:R-:W-:Y:S01]  /*5190*/  SEL R7, RZ, 0xffffffff, P2 ;  /* 0xffffffffff077807 */ /* 0x000fe20001000000 */
[----:B------:R-:W-:Y:S01]  /*51a0*/  IMAD.MOV.U32 R115, RZ, RZ, 0x1 ;  /* 0x00000001ff737424 */ /* 0x000fe200078e00ff */
[----:B------:R-:W-:Y:S02]  /*51b0*/  LOP3.LUT P3, RZ, R95, 0xff, RZ, 0xc0, !PT ;  /* 0x000000ff5fff7812 */ /* 0x000fe4000786c0ff */
[----:B------:R-:W-:Y:S02]  /*51c0*/  CS2R R86, SRZ ;  /* 0x0000000000567805 */ /* 0x000fe4000001ff00 */
[----:B------:R-:W-:Y:S02]  /*51d0*/  @P1 SEL R4, RZ, 0xffffffff, P4 ;  /* 0xffffffffff041807 */ /* 0x000fe40002000000 */
[----:B------:R-:W-:Y:S02]  /*51e0*/  CS2R R84, SRZ ;  /* 0x0000000000547805 */ /* 0x000fe4000001ff00 */
[----:B------:R-:W-:Y:S02]  /*51f0*/  LEA R0, R105, UR49, 0x3 ;  /* 0x0000003169007c11 */ /* 0x000fe4000f8e18ff */
[----:B------:R-:W-:Y:S02]  /*5200*/  CS2R R82, SRZ ;  /* 0x0000000000527805 */ /* 0x000fe4000001ff00 */
[----:B------:R-:W-:Y:S02]  /*5210*/  @P0 SEL R4, R7, R4, !P3 ;  /* 0x0000000407040207 */ /* 0x000fe40005800000 */
[----:B------:R-:W-:Y:S02]  /*5220*/  CS2R R80, SRZ ;  /* 0x0000000000507805 */ /* 0x000fe4000001ff00 */
[----:B------:R-:W-:Y:S02]  /*5230*/  LEA R113, R44, UR49, 0x3 ;  /* 0x000000312c717c11 */ /* 0x000fe4000f8e18ff */
[----:B------:R-:W-:Y:S02]  /*5240*/  @P1 LOP3.LUT R4, R4, 0x1, RZ, 0xc0, !PT ;  /* 0x0000000104041812 */ /* 0x000fe400078ec0ff */
[----:B------:R-:W-:Y:S02]  /*5250*/  SHF.L.U32 R2, R107, 0x1f, RZ ;  /* 0x0000001f6b027819 */ /* 0x000fe400000006ff */
[----:B------:R-:W-:Y:S02]  /*5260*/  ISETP.NE.U32.OR P6, PT, R4, 0x1, !P1 ;  /* 0x000000010400780c */ /* 0x000fe40004fc5470 */
[----:B------:R-:W-:Y:S02]  /*5270*/  PLOP3.LUT P2, PT, PT, PT, UP1, 0x80, 0x8 ;  /* 0x000000000008781c */ /* 0x000fe40003f4f018 */
[----:B------:R-:W-:Y:S02]  /*5280*/  LEA.HI R5, R44, R44, RZ, 0x1 ;  /* 0x0000002c2c057211 */ /* 0x000fe400078f08ff */
[----:B------:R-:W-:Y:S02]  /*5290*/  SEL R4, RZ, 0xffffffff, P4 ;  /* 0xffffffffff047807 */ /* 0x000fe40002000000 */
[----:B------:R-:W-:Y:S01]  /*52a0*/  P2R R114, PR, RZ, 0x40 ;  /* 0x00000040ff727803 */ /* 0x000fe20000000000 */
[C---:B------:R-:W-:Y:S01]  /*52b0*/  IMAD.SHL.U32 R3, R5.reuse, 0x40, RZ ;  /* 0x0000004005037824 */ /* 0x040fe200078e00ff */
[----:B------:R-:W-:Y:S03]  /*52c0*/  LOP3.LUT R5, R5, 0xffe, RZ, 0xc0, !PT ;  /* 0x00000ffe05057812 */ /* 0x000fe600078ec0ff */
[----:B------:R-:W-:Y:S02]  /*52d0*/  @P6 SHF.L.U32 R9, R104, 0x1f, RZ ;  /* 0x0000001f68096819 */ /* 0x000fe400000006ff */
[----:B------:R-:W-:Y:S01]  /*52e0*/  @P2 SEL R4, R7, R4, !P3 ;  /* 0x0000000407042207 */ /* 0x000fe20005800000 */
[----:B------:R-:W-:Y:S01]  /*52f0*/  IMAD.IADD R48, R44, 0x1, -R5 ;  /* 0x000000012c307824 */ /* 0x000fe200078e0a05 */
[----:B------:R-:W1:Y:S01]  /*5300*/  @P6 SYNCS.PHASECHK.TRANS64.TRYWAIT P1, [R0+URZ+0x30], R9 ;  /* 0x00003009000065a7 */ /* 0x000e6200080211ff */
[----:B------:R-:W-:Y:S02]  /*5310*/  LOP3.LUT R3, R3, 0xffffff80, RZ, 0xc0, !PT ;  /* 0xffffff8003037812 */ /* 0x000fe400078ec0ff */
[----:B------:R-:W-:Y:S03]  /*5320*/  LOP3.LUT R4, R4, 0x1, RZ, 0xc0, !PT ;  /* 0x0000000104047812 */ /* 0x000fe600078ec0ff */
[----:B------:R-:W-:Y:S01]  /*5330*/  IMAD.IADD R3, R46, 0x1, R3 ;  /* 0x000000012e037824 */ /* 0x000fe200078e0203 */
[----:B------:R-:W-:Y:S03]  /*5340*/  ISETP.NE.U32.AND P5, PT, R4, 0x1, PT ;  /* 0x000000010400780c */ /* 0x000fe60003fa5070 */
[----:B------:R-:W-:Y:S01]  /*5350*/  IMAD R48, R48, 0x100000, R3 ;  /* 0x0010000030307824 */ /* 0x000fe200078e0203 */
[----:B------:R-:W-:Y:S01]  /*5360*/  P2R R124, PR, RZ, 0x20 ;  /* 0x00000020ff7c7803 */ /* 0x000fe20000000000 */
[----:B------:R3:W4:Y:S01]  /*5370*/  SYNCS.PHASECHK.TRANS64.TRYWAIT P0, [R113+URZ+0x80], R2 ;  /* 0x00008002710075a7 */ /* 0x00072200080011ff */
[----:B-1----:R-:W-:Y:S01]  /*5380*/  @P6 SEL R115, RZ, 0x1, !P1 ;  /* 0x00000001ff736807 */ /* 0x002fe20004800000 */
[----:B---3--:R-:W-:Y:S06]  /*5390*/  @!P6 BRA `(.L_x_86) ;  /* 0x000000000080e947 */ /* 0x008fec0003800000 */
[----:B------:R-:W-:Y:S01]  /*53a0*/  @P5 IMAD R5, R105, 0x1000, R100 ;  /* 0x0000100069055824 */ /* 0x000fe200078e0264 */
[----:B------:R-:W-:Y:S01]  /*53b0*/  ISETP.NE.AND P1, PT, R115, RZ, PT ;  /* 0x000000ff7300720c */ /* 0x000fe20003f25270 */
[----:B------:R-:W-:Y:S01]  /*53c0*/  BSSY B0, `(.L_x_87) ;  /* 0x000000b000007945 */ /* 0x000fe20003800000 */
[----:B------:R-:W-:Y:S01]  /*53d0*/  CS2R R82, SRZ ;  /* 0x0000000000527805 */ /* 0x000fe2000001ff00 */
[----:B------:R-:W-:Y:S01]  /*53e0*/  @P5 VIADD R4, R5, UR49 ;  /* 0x0000003105045c36 */ /* 0x000fe20008000000 */
[----:B------:R-:W-:Y:S02]  /*53f0*/  CS2R R80, SRZ ;  /* 0x0000000000507805 */ /* 0x000fe4000001ff00 */
[----:B------:R-:W-:Y:S02]  /*5400*/  CS2R R86, SRZ ;  /* 0x0000000000567805 */ /* 0x000fe4000001ff00 */
[----:B------:R-:W-:Y:S01]  /*5410*/  CS2R R84, SRZ ;  /* 0x0000000000547805 */ /* 0x000fe2000001ff00 */
[----:B------:R-:W-:Y:S04]  /*5420*/  @P5 IMAD R4, R108, -0x10, R4 ;  /* 0xfffffff06c045824 */ /* 0x000fe800078e0204 */
[----:B------:R-:W-:Y:S05]  /*5430*/  @P1 BRA `(.L_x_88) ;  /* 0x00000000000c1947 */ /* 0x000fea0003800000 */
[----:B------:R-:W-:Y:S04]  /*5440*/  SHF.L.U32 R3, R104, 0x1f, RZ ;  /* 0x0000001f68037819 */ /* 0x000fe800000006ff */
[----:B------:R-:W1:Y:S02]  /*5450*/  SYNCS.PHASECHK.TRANS64.TRYWAIT P1, [R0+URZ+0x30], R3 ;  /* 0x00003003000075a7 */ /* 0x000e6400080211ff */
[----:B-1----:R-:W-:Y:S05]  /*5460*/  @!P1 BRA `(.L_x_89) ;  /* 0x0000002000d89947 */ /* 0x002fea0003800000 */
.L_x_88:
[----:B------:R-:W-:Y:S05]  /*5470*/  BSYNC B0 ;  /* 0x0000000000007941 */ /* 0x000fea0003800000 */
.L_x_87:
[----:B------:R-:W-:Y:S01]  /*5480*/  ISETP.NE.AND P1, PT, R124, RZ, PT ;  /* 0x000000ff7c00720c */ /* 0x000fe20003f25270 */
[----:B-1----:R-:W-:Y:S02]  /*5490*/  VIADD R3, R0, 0x40 ;  /* 0x0000004000037836 */ /* 0x002fe40000000000 */
[----:B------:R-:W-:Y:S02]  /*54a0*/  IMAD.U32 R0, RZ, RZ, UR37 ;  /* 0x00000025ff007e24 */ /* 0x000fe4000f8e00ff */
[----:B------:R-:W-:Y:S03]  /*54b0*/  VIADD R105, R105, 0x1 ;  /* 0x0000000169697836 */ /* 0x000fe60000000000 */
[----:B------:R-:W-:Y:S05]  /*54c0*/  PRMT R0, R0, 0x654, R3 ;  /* 0x0000065400007816 */ /* 0x000fea0000000003 */
[----:B------:R1:W3:Y:S04]  /*54d0*/  @P1 LDS.128 R80, [R5+UR49+0x200] ;  /* 0x0002003105501984 */ /* 0x0002e80008000c00 */
[----:B------:R1:W1:Y:S01]  /*54e0*/  @P1 LDS.128 R84, [R4+0x210] ;  /* 0x0002100004541984 */ /* 0x0002620000000c00 */
[C---:B------:R-:W-:Y:S01]  /*54f0*/  ISETP.NE.AND P1, PT, R105.reuse, 0x2, PT ;  /* 0x000000026900780c */ /* 0x040fe20003f25270 */
[----:B------:R-:W-:Y:S01]  /*5500*/  @!PT LDS RZ, [RZ] ;  /* 0x00000000fffff984 */ /* 0x000fe20000000800 */
[----:B------:R-:W-:Y:S01]  /*5510*/  @!PT LDS RZ, [RZ] ;  /* 0x00000000fffff984 */ /* 0x000fe20000000800 */
[----:B------:R-:W-:Y:S01]  /*5520*/  @!PT LDS RZ, [RZ] ;  /* 0x00000000fffff984 */ /* 0x000fe20000000800 */
[----:B------:R-:W-:Y:S01]  /*5530*/  @!PT LDS RZ, [RZ] ;  /* 0x00000000fffff984 */ /* 0x000fe20000000800 */
[----:B------:R5:W-:Y:S06]  /*5540*/  MEMBAR.ALL.CTA ;  /* 0x0000000000007992 */ /* 0x000bec0000008000 */
[----:B-----5:R-:W5:Y:S01]  /*5550*/  FENCE.VIEW.ASYNC.S ;  /* 0x00000000000073c6 */ /* 0x020f620000000000 */
[----:B------:R-:W-:Y:S02]  /*5560*/  SEL R3, RZ, 0x1, P1 ;  /* 0x00000001ff037807 */ /* 0x000fe40000800000 */
[----:B------:R-:W-:Y:S02]  /*5570*/  SEL R105, R105, RZ, P1 ;  /* 0x000000ff69697207 */ /* 0x000fe40000800000 */
[----:B------:R-:W-:Y:S01]  /*5580*/  LOP3.LUT R104, R104, R3, RZ, 0x3c, !PT ;  /* 0x0000000368687212 */ /* 0x000fe200078e3cff */
[----:B-----5:R1:W-:Y:S06]  /*5590*/  SYNCS.ARRIVE.TRANS64.RED.A1T0 RZ, [R0+URZ], RZ ;  /* 0x000000ff00ff79a7 */ /* 0x0203ec00081004ff */
.L_x_86:
[----:B------:R-:W-:Y:S05]  /*55a0*/  BSYNC B1 ;  /* 0x0000000000017941 */ /* 0x000fea0003800000 */
.L_x_85:
[----:B-1----:R-:W-:Y:S04]  /*55b0*/  SHF.R.U32.HI R0, RZ, 0x15, R48 ;  /* 0x00000015ff007819 */ /* 0x002fe80000011630 */
[----:B------:R-:W-:Y:S01]  /*55c0*/  LOP3.LUT P1, RZ, R0, 0x3, R101, 0x48, !PT ;  /* 0x0000000300ff7812 */ /* 0x000fe20007824865 */
[----:B------:R-:W-:Y:S01]  /*55d0*/  @!UPT UIADD3 URZ, UPT, UPT, URZ, URZ, URZ ;  /* 0x000000fffffff290 */ /* 0x000fe2000fffe0ff */
[----:B----4-:R-:W-:Y:S11]  /*55e0*/  @P0 BRA `(.L_x_90) ;  /* 0x0000000000080947 */ /* 0x010ff60003800000 */
[----:B------:R-:W1:Y:S02]  /*55f0*/  SYNCS.PHASECHK.TRANS64.TRYWAIT P0, [R113+URZ+0x80], R2 ;  /* 0x00008002710075a7 */ /* 0x000e6400080011ff */
[----:B-1----:R-:W-:Y:S05]  /*5600*/  @!P0 BRA `(.L_x_91) ;  /* 0x0000002000848947 */ /* 0x002fea0003800000 */
.L_x_90:
[----:B------:R-:W-:Y:S05]  /*5610*/  @!P1 BRA `(.L_x_92) ;  /* 0x0000000000409947 */ /* 0x000fea0003800000 */
[----:B------:R-:W4:Y:S01]  /*5620*/  LDCU.64 UR8, c[0x4][0x70] ;  /* 0x01000e00ff0877ac */ /* 0x000f220008000a00 */
[----:B------:R-:W-:Y:S01]  /*5630*/  MOV R3, 0x0 ;  /* 0x0000000000037802 */ /* 0x000fe20000000f00 */
[----:B------:R-:W-:Y:S02]  /*5640*/  HFMA2 R12, -RZ, RZ, 0, 5.9604644775390625e-08 ;  /* 0x00000001ff0c7431 */ /* 0x000fe400000001ff */
[----:B------:R-:W-:Y:S02]  /*5650*/  IMAD.MOV.U32 R8, RZ, RZ, 0x192 ;  /* 0x00000192ff087424 */ /* 0x000fe400078e00ff */
[----:B------:R-:W-:Y:S01]  /*5660*/  IMAD.MOV.U32 R13, RZ, RZ, RZ ;  /* 0x000000ffff0d7224 */ /* 0x000fe200078e00ff */
[----:B------:R-:W5:Y:S01]  /*5670*/  LDCU.64 UR6, c[0x4][0x78] ;  /* 0x01000f00ff0677ac */ /* 0x000f620008000a00 */
[----:B-1----:R-:W1:Y:S01]  /*5680*/  LDC.64 R2, c[0x4][R3] ;  /* 0x0100000003027b82 */ /* 0x002e620000000a00 */
[----:B------:R-:W2:Y:S01]  /*5690*/  LDCU.64 UR4, c[0x4][0x10] ;  /* 0x01000200ff0477ac */ /* 0x000ea20008000a00 */
[----:B----4-:R-:W-:Y:S01]  /*56a0*/  MOV R5, UR9 ;  /* 0x0000000900057c02 */ /* 0x010fe20008000f00 */
[----:B------:R-:W-:Y:S01]  /*56b0*/  IMAD.U32 R4, RZ, RZ, UR8 ;  /* 0x00000008ff047e24 */ /* 0x000fe2000f8e00ff */
[----:B-----5:R-:W-:Y:S01]  /*56c0*/  MOV R7, UR7 ;  /* 0x0000000700077c02 */ /* 0x020fe20008000f00 */
[----:B------:R-:W-:Y:S01]  /*56d0*/  IMAD.U32 R6, RZ, RZ, UR6 ;  /* 0x00000006ff067e24 */ /* 0x000fe2000f8e00ff */
[----:B--2---:R-:W-:Y:S01]  /*56e0*/  MOV R11, UR5 ;  /* 0x00000005000b7c02 */ /* 0x004fe20008000f00 */
[----:B------:R-:W-:Y:S02]  /*56f0*/  IMAD.U32 R10, RZ, RZ, UR4 ;  /* 0x00000004ff0a7e24 */ /* 0x000fe4000f8e00ff */
[----:B------:R-:W-:Y:S07]  /*5700*/  LEPC R20, `(.L_x_92) ;  /* 0x000000001014794e */ /* 0x000fee0000000000 */
[----:B-1-3--:R-:W-:Y:S05]  /*5710*/  CALL.ABS.NOINC R2 ;  /* 0x0000000002007343 */ /* 0x00afea0003c00000 */
.L_x_92:
[-C--:B---3--:R-:W-:Y:S01]  /*5720*/  F2FP.F16.E5M2.UNPACK_B R51, R80.reuse ;  /* 0x00000050ff33723e */ /* 0x088fe200020004ff */
[----:B------:R-:W-:Y:S05]  /*5730*/  WARPSYNC.ALL ;  /* 0x0000000000007948 */ /* 0x000fea0003800000 */
[----:B------:R-:W-:Y:S01]  /*5740*/  R2UR UR4, R48 ;  /* 0x00000000300472ca */ /* 0x000fe200000e0000 */
[--C-:B------:R-:W-:Y:S01]  /*5750*/  HADD2.F32 R50, -RZ, R51.reuse.H0_H0 ;  /* 0x20000033ff327230 */ /* 0x100fe20000004100 */
[----:B------:R-:W-:Y:S01]  /*5760*/  F2FP.F16.E5M2.UNPACK_B R53, R80.H1 ;  /* 0x00000050ff35723e */ /* 0x000fe200030004ff */
[----:B------:R-:W-:Y:S01]  /*5770*/  HADD2.F32 R51, -RZ, R51.H1_H1 ;  /* 0x30000033ff337230 */ /* 0x000fe20000004100 */
[-C--:B------:R-:W-:Y:S01]  /*5780*/  F2FP.F16.E5M2.UNPACK_B R55, R81.reuse ;  /* 0x00000051ff37723e */ /* 0x080fe200020004ff */
[----:B------:R-:W-:Y:S01]  /*5790*/  BSSY.RECONVERGENT B0, `(.L_x_93) ;  /* 0x0000099000007945 */ /* 0x000fe20003800200 */
[----:B------:R-:W-:Y:S01]  /*57a0*/  F2FP.F16.E5M2.UNPACK_B R57, R81.H1 ;  /* 0x00000051ff39723e */ /* 0x000fe200030004ff */
[--C-:B------:R-:W-:Y:S01]  /*57b0*/  HADD2.F32 R52, -RZ, R53.reuse.H0_H0 ;  /* 0x20000035ff347230 */ /* 0x100fe20000004100 */
[-C--:B------:R-:W-:Y:S01]  /*57c0*/  F2FP.F16.E5M2.UNPACK_B R59, R82.reuse ;  /* 0x00000052ff3b723e */ /* 0x080fe200020004ff */
[----:B------:R-:W-:Y:S01]  /*57d0*/  HADD2.F32 R54, -RZ, R53.H1_H1 ;  /* 0x30000035ff367230 */ /* 0x000fe20000004100 */
[----:B------:R-:W-:Y:S01]  /*57e0*/  F2FP.F16.E5M2.UNPACK_B R61, R82.H1 ;  /* 0x00000052ff3d723e */ /* 0x000fe200030004ff */
[--C-:B------:R-:W-:Y:S01]  /*57f0*/  HADD2.F32 R53, -RZ, R55.reuse.H0_H0 ;  /* 0x20000037ff357230 */ /* 0x100fe20000004100 */
[-C--:B------:R-:W-:Y:S01]  /*5800*/  F2FP.F16.E5M2.UNPACK_B R63, R83.reuse ;  /* 0x00000053ff3f723e */ /* 0x080fe200020004ff */
[----:B------:R-:W-:Y:S01]  /*5810*/  LDTM.16dp32bit_t0_t15.x32 R4, tmem[UR4] ;  /* 0x00000004000479ee */ /* 0x000fe20008a80000 */
[----:B------:R-:W2:Y:S01]  /*5820*/  LDTM.16dp32bit_t16_t31.x32 R4, tmem[UR4+0x20] ;  /* 0x00002004000479ee */ /* 0x000ea20008aa0000 */
[----:B------:R-:W-:Y:S01]  /*5830*/  SHF.L.U32 R125, R102, 0x4, RZ ;  /* 0x00000004667d7819 */ /* 0x000fe200000006ff */
[----:B------:R-:W-:Y:S01]  /*5840*/  HADD2.F32 R56, -RZ, R55.H1_H1 ;  /* 0x30000037ff387230 */ /* 0x000fe20000004100 */
[----:B------:R-:W-:Y:S01]  /*5850*/  ISETP.NE.AND P6, PT, R114, RZ, PT ;  /* 0x000000ff7200720c */ /* 0x000fe20003fc5270 */
[----:B------:R-:W-:Y:S01]  /*5860*/  HADD2.F32 R60, -RZ, R59.H1_H1 ;  /* 0x3000003bff3c7230 */ /* 0x000fe20000004100 */
[----:B------:R-:W-:Y:S01]  /*5870*/  IADD3 R114, PT, PT, R100, UR49, RZ ;  /* 0x0000003164727c10 */ /* 0x000fe2000fffe0ff */
[----:B------:R-:W-:Y:S01]  /*5880*/  HADD2.F32 R64, -RZ, R63.H1_H1 ;  /* 0x3000003fff407230 */ /* 0x000fe20000004100 */
[----:B------:R-:W-:Y:S01]  /*5890*/  F2FP.F16.E5M2.UNPACK_B R65, R83.H1 ;  /* 0x00000053ff41723e */ /* 0x000fe200030004ff */
[--C-:B------:R-:W-:Y:S01]  /*58a0*/  HADD2.F32 R55, -RZ, R57.reuse.H0_H0 ;  /* 0x20000039ff377230 */ /* 0x100fe20000004100 */
[----:B------:R-:W-:Y:S01]  /*58b0*/  IADD3 R114, PT, PT, R114, R125, RZ ;  /* 0x0000007d72727210 */ /* 0x000fe20007ffe0ff */
[----:B------:R-:W-:Y:S01]  /*58c0*/  HADD2.F32 R58, -RZ, R57.H1_H1 ;  /* 0x30000039ff3a7230 */ /* 0x000fe20000004100 */
[-C--:B------:R-:W-:Y:S01]  /*58d0*/  F2FP.F16.E5M2.UNPACK_B R67, R84.reuse ;  /* 0x00000054ff43723e */ /* 0x080fe200020004ff */
[----:B------:R-:W-:Y:S01]  /*58e0*/  HADD2.F32 R57, -RZ, R59.H0_H0 ;  /* 0x2000003bff397230 */ /* 0x000fe20000004100 */
[----:B------:R-:W-:Y:S01]  /*58f0*/  F2FP.F16.E5M2.UNPACK_B R69, R84.H1 ;  /* 0x00000054ff45723e */ /* 0x000fe200030004ff */
[----:B------:R-:W-:Y:S01]  /*5900*/  HADD2.F32 R59, -RZ, R61.H0_H0 ;  /* 0x2000003dff3b7230 */ /* 0x000fe20000004100 */
[-C--:B------:R-:W-:Y:S01]  /*5910*/  F2FP.F16.E5M2.UNPACK_B R71, R85.reuse ;  /* 0x00000055ff47723e */ /* 0x080fe200020004ff */
[----:B------:R-:W-:Y:S01]  /*5920*/  HADD2.F32 R68, -RZ, R67.H1_H1 ;  /* 0x30000043ff447230 */ /* 0x000fe20000004100 */
[----:B------:R-:W-:Y:S01]  /*5930*/  F2FP.F16.E5M2.UNPACK_B R73, R85.H1 ;  /* 0x00000055ff49723e */ /* 0x000fe200030004ff */
[----:B------:R-:W-:Y:S01]  /*5940*/  HADD2.F32 R62, -RZ, R61.H1_H1 ;  /* 0x3000003dff3e7230 */ /* 0x000fe20000004100 */
[-C--:B------:R-:W-:Y:S01]  /*5950*/  F2FP.F16.E5M2.UNPACK_B R75, R86.reuse ;  /* 0x00000056ff4b723e */ /* 0x080fe200020004ff */
[----:B------:R-:W-:Y:S01]  /*5960*/  HADD2.F32 R61, -RZ, R63.H0_H0 ;  /* 0x2000003fff3d7230 */ /* 0x000fe20000004100 */
[----:B------:R-:W-:Y:S01]  /*5970*/  F2FP.F16.E5M2.UNPACK_B R77, R86.H1 ;  /* 0x00000056ff4d723e */ /* 0x000fe200030004ff */
[----:B------:R-:W-:Y:S01]  /*5980*/  HADD2.F32 R72, -RZ, R71.H1_H1 ;  /* 0x30000047ff487230 */ /* 0x000fe20000004100 */
[----:B------:R-:W-:Y:S01]  /*5990*/  F2FP.F16.E5M2.UNPACK_B R79, R87.H1 ;  /* 0x00000057ff4f723e */ /* 0x000fe200030004ff */
[C---:B--2---:R-:W-:Y:S01]  /*59a0*/  FMUL R0, R47.reuse, R4 ;  /* 0x000000042f007220 */ /* 0x044fe20000400000 */
[C---:B-1----:R-:W-:Y:S01]  /*59b0*/  FMUL R2, R47.reuse, R5 ;  /* 0x000000052f027220 */ /* 0x042fe20000400000 */
[C---:B------:R-:W-:Y:S01]  /*59c0*/  FMUL R4, R47.reuse, R8 ;  /* 0x000000082f047220 */ /* 0x040fe20000400000 */
[----:B------:R-:W-:Y:S01]  /*59d0*/  FMUL R5, R47, R9 ;  /* 0x000000092f057220 */ /* 0x000fe20000400000 */
[C---:B------:R-:W-:Y:S01]  /*59e0*/  FFMA R0, R49.reuse, R50, R0 ;  /* 0x0000003231007223 */ /* 0x040fe20000000000 */
[----:B------:R-:W-:Y:S01]  /*59f0*/  FFMA R2, R49, R51, R2 ;  /* 0x0000003331027223 */ /* 0x000fe20000000002 */
[C---:B------:R-:W-:Y:S01]  /*5a00*/  FMUL R8, R47.reuse, R12 ;  /* 0x0000000c2f087220 */ /* 0x040fe20000400000 */
[C---:B------:R-:W-:Y:S01]  /*5a10*/  FMUL R9, R47.reuse, R13 ;  /* 0x0000000d2f097220 */ /* 0x040fe20000400000 */
[C---:B------:R-:W-:Y:S01]  /*5a20*/  FMUL R12, R47.reuse, R16 ;  /* 0x000000102f0c7220 */ /* 0x040fe20000400000 */
[C---:B------:R-:W-:Y:S01]  /*5a30*/  FMUL R13, R47.reuse, R17 ;  /* 0x000000112f0d7220 */ /* 0x040fe20000400000 */
[C---:B------:R-:W-:Y:S01]  /*5a40*/  FMUL R16, R47.reuse, R20 ;  /* 0x000000142f107220 */ /* 0x040fe20000400000 */
[C---:B------:R-:W-:Y:S01]  /*5a50*/  FMUL R17, R47.reuse, R21 ;  /* 0x000000152f117220 */ /* 0x040fe20000400000 */
[C---:B------:R-:W-:Y:S01]  /*5a60*/  FMUL R20, R47.reuse, R24 ;  /* 0x000000182f147220 */ /* 0x040fe20000400000 */
[C---:B------:R-:W-:Y:S01]  /*5a70*/  FMUL R21, R47.reuse, R25 ;  /* 0x000000192f157220 */ /* 0x040fe20000400000 */
[----:B------:R-:W-:Y:S02]  /*5a80*/  HADD2.F32 R76, -RZ, R75.H1_H1 ;  /* 0x3000004bff4c7230 */ /* 0x000fe40000004100 */
[C---:B------:R-:W-:Y:S01]  /*5a90*/  FMUL R24, R47.reuse, R28 ;  /* 0x0000001c2f187220 */ /* 0x040fe20000400000 */
[C---:B------:R-:W-:Y:S01]  /*5aa0*/  FMUL R25, R47.reuse, R29 ;  /* 0x0000001d2f197220 */ /* 0x040fe20000400000 */
[C---:B------:R-:W-:Y:S01]  /*5ab0*/  FMUL R28, R47.reuse, R32 ;  /* 0x000000202f1c7220 */ /* 0x040fe20000400000 */
[C---:B------:R-:W-:Y:S01]  /*5ac0*/  FMUL R29, R47.reuse, R33 ;  /* 0x000000212f1d7220 */ /* 0x040fe20000400000 */
[C---:B------:R-:W-:Y:S01]  /*5ad0*/  FMUL R3, R47.reuse, R6 ;  /* 0x000000062f037220 */ /* 0x040fe20000400000 */
[C---:B------:R-:W-:Y:S01]  /*5ae0*/  FMUL R7, R47.reuse, R7 ;  /* 0x000000072f077220 */ /* 0x040fe20000400000 */
[C---:B------:R-:W-:Y:S01]  /*5af0*/  FMUL R6, R47.reuse, R10 ;  /* 0x0000000a2f067220 */ /* 0x040fe20000400000 */
[----:B------:R-:W-:Y:S01]  /*5b00*/  FMUL R11, R47, R11 ;  /* 0x0000000b2f0b7220 */ /* 0x000fe20000400000 */
[C---:B------:R-:W-:Y:S01]  /*5b10*/  FFMA R3, R49.reuse, R52, R3 ;  /* 0x0000003431037223 */ /* 0x040fe20000000003 */
[C---:B------:R-:W-:Y:S01]  /*5b20*/  FFMA R7, R49.reuse, R54, R7 ;  /* 0x0000003631077223 */ /* 0x040fe20000000007 */
[C---:B------:R-:W-:Y:S01]  /*5b30*/  FFMA R4, R49.reuse, R53, R4 ;  /* 0x0000003531047223 */ /* 0x040fe20000000004 */
[----:B------:R-:W-:Y:S01]  /*5b40*/  F2FP.F16.E5M2.UNPACK_B R50, R87 ;  /* 0x00000057ff32723e */ /* 0x000fe200020004ff */
[C---:B------:R-:W-:Y:S01]  /*5b50*/  FFMA R5, R49.reuse, R56, R5 ;  /* 0x0000003831057223 */ /* 0x040fe20000000005 */
[----:B------:R-:W-:Y:S01]  /*5b60*/  FFMA R6, R49, R55, R6 ;  /* 0x0000003731067223 */ /* 0x000fe20000000006 */
[----:B------:R-:W-:Y:S01]  /*5b70*/  F2FP.SATFINITE.E5M2.F32.PACK_AB_MERGE_C R117, R7, R3, RZ ;  /* 0x000000030775723e */ /* 0x000fe200048060ff */
[C---:B------:R-:W-:Y:S01]  /*5b80*/  FFMA R11, R49.reuse, R58, R11 ;  /* 0x0000003a310b7223 */ /* 0x040fe2000000000b */
[C---:B------:R-:W-:Y:S01]  /*5b90*/  FFMA R8, R49.reuse, R57, R8 ;  /* 0x0000003931087223 */ /* 0x040fe20000000008 */
[----:B------:R-:W-:Y:S01]  /*5ba0*/  ISETP.NE.AND P0, PT, R110, RZ, PT ;  /* 0x000000ff6e00720c */ /* 0x000fe20003f05270 */
[----:B------:R-:W-:Y:S01]  /*5bb0*/  FFMA R9, R49, R60, R9 ;  /* 0x0000003c31097223 */ /* 0x000fe20000000009 */
[----:B------:R-:W-:Y:S01]  /*5bc0*/  F2FP.SATFINITE.E5M2.F32.PACK_AB_MERGE_C R116, R2, R0, R117 ;  /* 0x000000000274723e */ /* 0x000fe20004806075 */
[--C-:B------:R-:W-:Y:S01]  /*5bd0*/  HADD2.F32 R51, -RZ, R50.reuse.H0_H0 ;  /* 0x20000032ff337230 */ /* 0x100fe20000004100 */
[----:B------:R-:W-:Y:S01]  /*5be0*/  F2FP.SATFINITE.E5M2.F32.PACK_AB_MERGE_C R117, R11, R6, RZ ;  /* 0x000000060b75723e */ /* 0x000fe200048060ff */
[----:B------:R-:W-:Y:S02]  /*5bf0*/  HADD2.F32 R50, -RZ, R50.H1_H1 ;  /* 0x30000032ff327230 */ /* 0x000fe40000004100 */
[C---:B------:R-:W-:Y:S01]  /*5c00*/  FMUL R10, R47.reuse, R14 ;  /* 0x0000000e2f0a7220 */ /* 0x040fe20000400000 */
[----:B------:R-:W-:Y:S01]  /*5c10*/  FMUL R15, R47, R15 ;  /* 0x0000000f2f0f7220 */ /* 0x000fe20000400000 */
[--C-:B------:R-:W-:Y:S01]  /*5c20*/  HADD2.F32 R63, -RZ, R65.reuse.H0_H0 ;  /* 0x20000041ff3f7230 */ /* 0x100fe20000004100 */
[----:B------:R-:W-:Y:S01]  /*5c30*/  F2FP.SATFINITE.E5M2.F32.PACK_AB_MERGE_C R117, R5, R4, R117 ;  /* 0x000000040575723e */ /* 0x000fe20004806075 */
[C---:B------:R-:W-:Y:S01]  /*5c40*/  FFMA R10, R49.reuse, R59, R10 ;  /* 0x0000003b310a7223 */ /* 0x040fe2000000000a */
[C---:B------:R-:W-:Y:S01]  /*5c50*/  FFMA R15, R49.reuse, R62, R15 ;  /* 0x0000003e310f7223 */ /* 0x040fe2000000000f */
[C---:B------:R-:W-:Y:S01]  /*5c60*/  FFMA R12, R49.reuse, R61, R12 ;  /* 0x0000003d310c7223 */ /* 0x040fe2000000000c */
[----:B------:R-:W-:Y:S01]  /*5c70*/  FFMA R13, R49, R64, R13 ;  /* 0x00000040310d7223 */ /* 0x000fe2000000000d */
[----:B------:R-:W-:Y:S02]  /*5c80*/  HADD2.F32 R66, -RZ, R65.H1_H1 ;  /* 0x30000041ff427230 */ /* 0x000fe40000004100 */
[C---:B------:R-:W-:Y:S01]  /*5c90*/  FMUL R14, R47.reuse, R18 ;  /* 0x000000122f0e7220 */ /* 0x040fe20000400000 */
[----:B------:R-:W-:Y:S02]  /*5ca0*/  HADD2.F32 R65, -RZ, R67.H0_H0 ;  /* 0x20000043ff417230 */ /* 0x000fe40000004100 */
[----:B------:R-:W-:Y:S01]  /*5cb0*/  FMUL R19, R47, R19 ;  /* 0x000000132f137220 */ /* 0x000fe20000400000 */
[--C-:B------:R-:W-:Y:S02]  /*5cc0*/  HADD2.F32 R67, -RZ, R69.reuse.H0_H0 ;  /* 0x20000045ff437230 */ /* 0x100fe40000004100 */
[----:B------:R-:W-:Y:S01]  /*5cd0*/  FFMA R14, R49, R63, R14 ;  /* 0x0000003f310e7223 */ /* 0x000fe2000000000e */
[----:B------:R-:W-:Y:S02]  /*5ce0*/  HADD2.F32 R70, -RZ, R69.H1_H1 ;  /* 0x30000045ff467230 */ /* 0x000fe40000004100 */
[----:B------:R-:W-:Y:S01]  /*5cf0*/  FMUL R18, R47, R22 ;  /* 0x000000162f127220 */ /* 0x000fe20000400000 */
[----:B------:R-:W-:Y:S02]  /*5d00*/  HADD2.F32 R69, -RZ, R71.H0_H0 ;  /* 0x20000047ff457230 */ /* 0x000fe40000004100 */
[----:B------:R-:W-:Y:S01]  /*5d10*/  FFMA R19, R49, R66, R19 ;  /* 0x0000004231137223 */ /* 0x000fe20000000013 */
[----:B------:R-:W-:Y:S01]  /*5d20*/  FMUL R23, R47, R23 ;  /* 0x000000172f177220 */ /* 0x000fe20000400000 */
[C---:B------:R-:W-:Y:S01]  /*5d30*/  FFMA R16, R49.reuse, R65, R16 ;  /* 0x0000004131107223 */ /* 0x040fe20000000010 */
[C---:B------:R-:W-:Y:S01]  /*5d40*/  FFMA R17, R49.reuse, R68, R17 ;  /* 0x0000004431117223 */ /* 0x040fe20000000011 */
        /* <DEDUP_REMOVED lines=23> */
[----:B------:R-:W-:Y:S01]  /*5ec0*/  F2FP.SATFINITE.E5M2.F32.PACK_AB_MERGE_C R118, R15, R10, RZ ;  /* 0x0000000a0f76723e */ /* 0x000fe200048060ff */
[----:B------:R-:W-:Y:S01]  /*5ed0*/  FFMA R28, R49, R51, R28 ;  /* 0x00000033311c7223 */ /* 0x000fe2000000001c */
[----:B------:R-:W-:Y:S01]  /*5ee0*/  F2FP.SATFINITE.E5M2.F32.PACK_AB_MERGE_C R119, R19, R14, RZ ;  /* 0x0000000e1377723e */ /* 0x000fe200048060ff */
[C---:B------:R-:W-:Y:S01]  /*5ef0*/  FFMA R29, R49.reuse, R50, R29 ;  /* 0x00000032311d7223 */ /* 0x040fe2000000001d */
[C---:B------:R-:W-:Y:S01]  /*5f00*/  FFMA R30, R49.reuse, R77, R30 ;  /* 0x0000004d311e7223 */ /* 0x040fe2000000001e */
[----:B------:R-:W-:Y:S01]  /*5f10*/  FFMA R35, R49, R52, R35 ;  /* 0x0000003431237223 */ /* 0x000fe20000000023 */
[----:B------:R-:W-:Y:S02]  /*5f20*/  F2FP.SATFINITE.E5M2.F32.PACK_AB_MERGE_C R118, R9, R8, R118 ;  /* 0x000000080976723e */ /* 0x000fe40004806076 */
[----:B------:R-:W-:Y:S02]  /*5f30*/  F2FP.SATFINITE.E5M2.F32.PACK_AB_MERGE_C R119, R13, R12, R119 ;  /* 0x0000000c0d77723e */ /* 0x000fe40004806077 */
[----:B------:R-:W-:Y:S02]  /*5f40*/  F2FP.SATFINITE.E5M2.F32.PACK_AB_MERGE_C R120, R23, R18, RZ ;  /* 0x000000121778723e */ /* 0x000fe400048060ff */
[----:B------:R-:W-:Y:S01]  /*5f50*/  F2FP.SATFINITE.E5M2.F32.PACK_AB_MERGE_C R121, R27, R22, RZ ;  /* 0x000000161b79723e */ /* 0x000fe200048060ff */
[----:B------:R1:W-:Y:S01]  /*5f60*/  STS.128 [R100+UR49+0x2200], R116 ;  /* 0x0022007464007988 */ /* 0x0003e20008000c31 */
[----:B------:R-:W-:Y:S02]  /*5f70*/  F2FP.SATFINITE.E5M2.F32.PACK_AB_MERGE_C R122, R31, R26, RZ ;  /* 0x0000001a1f7a723e */ /* 0x000fe400048060ff */
[----:B------:R-:W-:Y:S02]  /*5f80*/  F2FP.SATFINITE.E5M2.F32.PACK_AB_MERGE_C R123, R35, R30, RZ ;  /* 0x0000001e237b723e */ /* 0x000fe400048060ff */
[----:B------:R-:W-:Y:S02]  /*5f90*/  F2FP.SATFINITE.E5M2.F32.PACK_AB_MERGE_C R120, R17, R16, R120 ;  /* 0x000000101178723e */ /* 0x000fe40004806078 */
[----:B------:R-:W-:Y:S02]  /*5fa0*/  F2FP.SATFINITE.E5M2.F32.PACK_AB_MERGE_C R121, R21, R20, R121 ;  /* 0x000000141579723e */ /* 0x000fe40004806079 */
[----:B------:R-:W-:Y:S02]  /*5fb0*/  F2FP.SATFINITE.E5M2.F32.PACK_AB_MERGE_C R122, R25, R24, R122 ;  /* 0x00000018197a723e */ /* 0x000fe4000480607a */
[----:B------:R-:W-:Y:S02]  /*5fc0*/  F2FP.SATFINITE.E5M2.F32.PACK_AB_MERGE_C R123, R29, R28, R123 ;  /* 0x0000001c1d7b723e */ /* 0x000fe4000480607b */
[----:B------:R-:W-:Y:S02]  /*5fd0*/  LEA R32, R105, UR49, 0x3 ;  /* 0x0000003169207c11 */ /* 0x000fe4000f8e18ff */
[----:B------:R-:W-:Y:S01]  /*5fe0*/  @P6 SHF.L.U32 R33, R104, 0x1f, RZ ;  /* 0x0000001f68216819 */ /* 0x000fe200000006ff */
[----:B------:R1:W-:Y:S01]  /*5ff0*/  STS.128 [R114+0x2210], R120 ;  /* 0x0022107872007388 */ /* 0x0003e20000000c00 */
[----:B------:R-:W-:Y:S01]  /*6000*/  @!PT LDS RZ, [RZ] ;  /* 0x00000000fffff984 */ /* 0x000fe20000000800 */
[----:B------:R-:W-:Y:S01]  /*6010*/  @!PT LDS RZ, [RZ] ;  /* 0x00000000fffff984 */ /* 0x000fe20000000800 */
[----:B------:R-:W-:Y:S01]  /*6020*/  @!PT LDS RZ, [RZ] ;  /* 0x00000000fffff984 */ /* 0x000fe20000000800 */
[----:B------:R-:W-:Y:S01]  /*6030*/  @!PT LDS RZ, [RZ] ;  /* 0x00000000fffff984 */ /* 0x000fe20000000800 */
[----:B------:R2:W-:Y:S07]  /*6040*/  MEMBAR.ALL.CTA ;  /* 0x0000000000007992 */ /* 0x0005ee0000008000 */
[----:B--2---:R-:W2:Y:S02]  /*6050*/  FENCE.VIEW.ASYNC.S ;  /* 0x00000000000073c6 */ /* 0x004ea40000000000 */
[----:B--2---:R-:W-:Y:S06]  /*6060*/  BAR.SYNC.DEFER_BLOCKING 0x1, 0x80 ;  /* 0x0042000000007b1d */ /* 0x004fec0000010000 */
[----:B------:R-:W-:Y:S05]  /*6070*/  @P0 BRA `(.L_x_94) ;  /* 0x0000000000280947 */ /* 0x000fea0003800000 */
[----:B------:R-:W-:Y:S02]  /*6080*/  UIADD3 UR4, UPT, UPT, UR49, 0x2200, URZ ;  /* 0x0000220031047890 */ /* 0x000fe4000fffe0ff */
[----:B------:R-:W-:Y:S01]  /*6090*/  UIADD3 UR6, UP0, UPT, UR52, 0x680, URZ ;  /* 0x0000068034067890 */ /* 0x000fe2000ff1e0ff */
[----:B------:R-:W-:Y:S03]  /*60a0*/  UMOV UR43, UR36 ;  /* 0x00000024002b7c82 */ /* 0x000fe60008000000 */
[----:B------:R-:W-:Y:S01]  /*60b0*/  MOV R109, UR4 ;  /* 0x00000004006d7c02 */ /* 0x000fe20008000f00 */
[----:B------:R-:W-:Y:S03]  /*60c0*/  UIADD3.X UR7, UPT, UPT, URZ, UR53, URZ, UP0, !UPT ;  /* 0x00000035ff077290 */ /* 0x000fe600087fe4ff */
[----:B------:R-:W-:Y:S11]  /*60d0*/  R2UR UR40, R109 ;  /* 0x000000006d2872ca */ /* 0x000ff600000e0000 */
[----:B------:R-:W-:Y:S02]  /*60e0*/  @!UPT UIADD3 URZ, UPT, UPT, URZ, URZ, URZ ;  /* 0x000000fffffff290 */ /* 0x000fe4000fffe0ff */
[----:B------:R2:W-:Y:S01]  /*60f0*/  UTMASTG.3D [UR40], [UR6] ;  /* 0x00000028060073b5 */ /* 0x0005e20008010000 */
[----:B------:R0:W-:Y:S01]  /*6100*/  UTMACMDFLUSH ;  /* 0x00000000000079b7 */ /* 0x0001e20000000000 */
[----:B--2---:R-:W-:Y:S04]  /*6110*/  DEPBAR.LE SB0, 0x1 ;  /* 0x000080400000791a */ /* 0x004fe80000000000 */
.L_x_94:
[----:B------:R-:W-:Y:S05]  /*6120*/  BSYNC.RECONVERGENT B0 ;  /* 0x0000000000007941 */ /* 0x000fea0003800200 */
.L_x_93:
[----:B------:R-:W-:Y:S06]  /*6130*/  BAR.SYNC.DEFER_BLOCKING 0x1, 0x80 ;  /* 0x0042000000007b1d */ /* 0x000fec0000010000 */
[----:B------:R-:W2:Y:S01]  /*6140*/  @P6 SYNCS.PHASECHK.TRANS64.TRYWAIT P0, [R32+URZ+0x30], R33 ;  /* 0x00003021200065a7 */ /* 0x000ea200080011ff */
[----:B------:R-:W-:Y:S01]  /*6150*/  BSSY B1, `(.L_x_95) ;  /* 0x0000020000017945 */ /* 0x000fe20003800000 */
[----:B--2---:R-:W-:Y:S03]  /*6160*/  @P6 SEL R115, RZ, 0x1, !P0 ;  /* 0x00000001ff736807 */ /* 0x004fe60004000000 */
[----:B------:R-:W-:Y:S05]  /*6170*/  @!P6 BRA `(.L_x_96) ;  /* 0x000000000074e947 */ /* 0x000fea0003800000 */
[----:B------:R-:W-:Y:S01]  /*6180*/  ISETP.NE.AND P1, PT, R124, RZ, PT ;  /* 0x000000ff7c00720c */ /* 0x000fe20003f25270 */
[----:B------:R-:W-:Y:S01]  /*6190*/  BSSY B0, `(.L_x_97) ;  /* 0x0000009000007945 */ /* 0x000fe20003800000 */
[----:B------:R-:W-:Y:S11]  /*61a0*/  ISETP.NE.AND P0, PT, R115, RZ, PT ;  /* 0x000000ff7300720c */ /* 0x000ff60003f05270 */
[----:B------:R-:W-:Y:S05]  /*61b0*/  @P1 IMAD R0, R105, 0x1000, R100 ;  /* 0x0000100069001824 */ /* 0x000fea00078e0264 */
[----:B------:R-:W-:Y:S05]  /*61c0*/  @P1 IADD3 R2, PT, PT, R0, UR49, RZ ;  /* 0x0000003100021c10 */ /* 0x000fea000fffe0ff */
[----:B------:R-:W-:Y:S01]  /*61d0*/  @P1 IMAD.IADD R2, R2, 0x1, R125 ;  /* 0x0000000102021824 */ /* 0x000fe200078e027d */
[----:B------:R-:W-:Y:S06]  /*61e0*/  @P0 BRA `(.L_x_98) ;  /* 0x00000000000c0947 */ /* 0x000fec0003800000 */
[----:B------:R-:W-:Y:S04]  /*61f0*/  SHF.L.U32 R3, R104, 0x1f, RZ ;  /* 0x0000001f68037819 */ /* 0x000fe800000006ff */
[----:B------:R-:W2:Y:S02]  /*6200*/  SYNCS.PHASECHK.TRANS64.TRYWAIT P0, [R32+URZ+0x30], R3 ;  /* 0x00003003200075a7 */ /* 0x000ea400080011ff */
[----:B--2---:R-:W-:Y:S05]  /*6210*/  @!P0 BRA `(.L_x_99) ;  /* 0x0000001400948947 */ /* 0x004fea0003800000 */
.L_x_98:
[----:B------:R-:W-:Y:S05]  /*6220*/  BSYNC B0 ;  /* 0x0000000000007941 */ /* 0x000fea0003800000 */
.L_x_97:
[----:B------:R-:W-:Y:S01]  /*6230*/  ISETP.NE.AND P0, PT, R124, RZ, PT ;  /* 0x000000ff7c00720c */ /* 0x000fe20003f05270 */
[----:B--2---:R-:W-:Y:S02]  /*6240*/  VIADD R32, R32, 0x40 ;  /* 0x0000004020207836 */ /* 0x004fe40000000000 */
[----:B------:R-:W-:Y:S02]  /*6250*/  IMAD.U32 R3, RZ, RZ, UR37 ;  /* 0x00000025ff037e24 */ /* 0x000fe4000f8e00ff */
[----:B------:R-:W-:Y:S03]  /*6260*/  VIADD R105, R105, 0x1 ;  /* 0x0000000169697836 */ /* 0x000fe60000000000 */
[----:B------:R-:W-:Y:S05]  /*6270*/  PRMT R3, R3, 0x654, R32 ;  /* 0x0000065403037816 */ /* 0x000fea0000000020 */
[----:B------:R2:W3:Y:S04]  /*6280*/  @P0 LDS.128 R80, [R0+UR49+0x200] ;  /* 0x0002003100500984 */ /* 0x0004e80008000c00 */
[----:B------:R2:W4:Y:S01]  /*6290*/  @P0 LDS.128 R84, [R2+0x210] ;  /* 0x0002100002540984 */ /* 0x0005220000000c00 */
[C---:B------:R-:W-:Y:S01]  /*62a0*/  ISETP.NE.AND P0, PT, R105.reuse, 0x2, PT ;  /* 0x000000026900780c */ /* 0x040fe20003f05270 */
[----:B------:R-:W-:Y:S01]  /*62b0*/  @!PT LDS RZ, [RZ] ;  /* 0x00000000fffff984 */ /* 0x000fe20000000800 */
[----:B------:R-:W-:Y:S01]  /*62c0*/  @!PT LDS RZ, [RZ] ;  /* 0x00000000fffff984 */ /* 0x000fe20000000800 */
[----:B------:R-:W-:Y:S01]  /*62d0*/  @!PT LDS RZ, [RZ] ;  /* 0x00000000fffff984 */ /* 0x000fe20000000800 */
[----:B------:R-:W-:Y:S01]  /*62e0*/  @!PT LDS RZ, [RZ] ;  /* 0x00000000fffff984 */ /* 0x000fe20000000800 */
[----:B------:R5:W-:Y:S06]  /*62f0*/  MEMBAR.ALL.CTA ;  /* 0x0000000000007992 */ /* 0x000bec0000008000 */
[----:B-----5:R-:W5:Y:S01]  /*6300*/  FENCE.VIEW.ASYNC.S ;  /* 0x00000000000073c6 */ /* 0x020f620000000000 */
[----:B------:R-:W-:Y:S01]  /*6310*/  SEL R105, R105, RZ, P0 ;  /* 0x000000ff69697207 */ /* 0x000fe20000000000 */
[----:B-----5:R5:W-:Y:S02]  /*6320*/  SYNCS.ARRIVE.TRANS64.RED.A1T0 RZ, [R3+URZ], RZ ;  /* 0x000000ff03ff79a7 */ /* 0x020be400081004ff */
[----:B-----5:R-:W-:Y:S04]  /*6330*/  SEL R3, RZ, 0x1, P0 ;  /* 0x00000001ff037807 */ /* 0x020fe80000000000 */
[----:B--23--:R-:W-:Y:S02]  /*6340*/  LOP3.LUT R104, R104, R3, RZ, 0x3c, !PT ;  /* 0x0000000368687212 */ /* 0x00cfe400078e3cff */
.L_x_96:
[----:B------:R-:W-:Y:S05]  /*6350*/  BSYNC B1 ;  /* 0x0000000000017941 */ /* 0x000fea0003800000 */
.L_x_95:
[----:B------:R-:W-:Y:S05]  /*6360*/  VIADD R0, R48, 0x40 ;  /* 0x0000004030007836 */ /* 0x000fea0000000000 */
[----:B------:R-:W-:Y:S04]  /*6370*/  SHF.R.U32.HI R0, RZ, 0x15, R0 ;  /* 0x00000015ff007819 */ /* 0x000fe80000011600 */
[----:B------:R-:W-:Y:S11]  /*6380*/  LOP3.LUT P0, RZ, R0, 0x3, R101, 0x48, !PT ;  /* 0x0000000300ff7812 */ /* 0x000ff60007804865 */
[----:B------:R-:W-:Y:S02]  /*6390*/  @!UPT UIADD3 URZ, UPT, UPT, URZ, URZ, URZ ;  /* 0x000000fffffff290 */ /* 0x000fe4000fffe0ff */
[----:B------:R-:W-:Y:S05]  /*63a0*/  @!P0 BRA `(.L_x_100) ;  /* 0x0000000000408947 */ /* 0x000fea0003800000 */
[----:B------:R-:W2:Y:S01]  /*63b0*/  LDCU.64 UR8, c[0x4][0x70] ;  /* 0x01000e00ff0877ac */ /* 0x000ea20008000a00 */
[----:B------:R-:W-:Y:S01]  /*63c0*/  MOV R3, 0x0 ;  /* 0x0000000000037802 */ /* 0x000fe20000000f00 */
[----:B------:R-:W-:Y:S02]  /*63d0*/  HFMA2 R12, -RZ, RZ, 0, 5.9604644775390625e-08 ;  /* 0x00000001ff0c7431 */ /* 0x000fe400000001ff */
[----:B------:R-:W-:Y:S02]  /*63e0*/  IMAD.MOV.U32 R8, RZ, RZ, 0x192 ;  /* 0x00000192ff087424 */ /* 0x000fe400078e00ff */
[----:B------:R-:W-:Y:S01]  /*63f0*/  IMAD.MOV.U32 R13, RZ, RZ, RZ ;  /* 0x000000ffff0d7224 */ /* 0x000fe200078e00ff */
[----:B------:R-:W3:Y:S01]  /*6400*/  LDCU.64 UR6, c[0x4][0x78] ;  /* 0x01000f00ff0677ac */ /* 0x000ee20008000a00 */
[----:B------:R-:W1:Y:S01]  /*6410*/  LDC.64 R2, c[0x4][R3] ;  /* 0x0100000003027b82 */ /* 0x000e620000000a00 */
[----:B------:R-:W5:Y:S01]  /*6420*/  LDCU.64 UR4, c[0x4][0x10] ;  /* 0x01000200ff0477ac */ /* 0x000f620008000a00 */
[----:B--2---:R-:W-:Y:S01]  /*6430*/  MOV R5, UR9 ;  /* 0x0000000900057c02 */ /* 0x004fe20008000f00 */
[----:B------:R-:W-:Y:S01]  /*6440*/  IMAD.U32 R4, RZ, RZ, UR8 ;  /* 0x00000008ff047e24 */ /* 0x000fe2000f8e00ff */
[----:B---3--:R-:W-:Y:S01]  /*6450*/  MOV R7, UR7 ;  /* 0x0000000700077c02 */ /* 0x008fe20008000f00 */
[----:B------:R-:W-:Y:S01]  /*6460*/  IMAD.U32 R6, RZ, RZ, UR6 ;  /* 0x00000006ff067e24 */ /* 0x000fe2000f8e00ff */
[----:B-----5:R-:W-:Y:S01]  /*6470*/  MOV R11, UR5 ;  /* 0x00000005000b7c02 */ /* 0x020fe20008000f00 */
[----:B------:R-:W-:Y:S02]  /*6480*/  IMAD.U32 R10, RZ, RZ, UR4 ;  /* 0x00000004ff0a7e24 */ /* 0x000fe4000f8e00ff */
[----:B------:R-:W-:Y:S07]  /*6490*/  LEPC R20, `(.L_x_100) ;  /* 0x000000001014794e */ /* 0x000fee0000000000 */
[----:B-1--4-:R-:W-:Y:S05]  /*64a0*/  CALL.ABS.NOINC R2 ;  /* 0x0000000002007343 */ /* 0x012fea0003c00000 */
.L_x_100:
[----:B------:R-:W-:Y:S01]  /*64b0*/  ISETP.NE.AND P0, PT, R110, RZ, PT ;  /* 0x000000ff6e00720c */ /* 0x000fe20003f05270 */
[----:B------:R-:W-:Y:S05]  /*64c0*/  WARPSYNC.ALL ;  /* 0x0000000000007948 */ /* 0x000fea0003800000 */
[----:B------:R-:W-:Y:S01]  /*64d0*/  R2UR UR4, R48 ;  /* 0x00000000300472ca */ /* 0x000fe200000e0000 */
[----:B------:R-:W-:Y:S01]  /*64e0*/  BSSY.RECONVERGENT B0, `(.L_x_101) ;  /* 0x000009c000007945 */ /* 0x000fe20003800200 */
[-C--:B------:R-:W-:Y:S02]  /*64f0*/  F2FP.F16.E5M2.UNPACK_B R51, R80.reuse ;  /* 0x00000050ff33723e */ /* 0x080fe400020004ff */
[----:B------:R-:W-:Y:S02]  /*6500*/  F2FP.F16.E5M2.UNPACK_B R80, R80.H1 ;  /* 0x00000050ff50723e */ /* 0x000fe400030004ff */
[-C--:B------:R-:W-:Y:S01]  /*6510*/  F2FP.F16.E5M2.UNPACK_B R55, R81.reuse ;  /* 0x00000051ff37723e */ /* 0x080fe200020004ff */
[--C-:B------:R-:W-:Y:S01]  /*6520*/  HADD2.F32 R50, -RZ, R51.reuse.H0_H0 ;  /* 0x20000033ff327230 */ /* 0x100fe20000004100 */
[----:B------:R-:W-:Y:S01]  /*6530*/  F2FP.F16.E5M2.UNPACK_B R81, R81.H1 ;  /* 0x00000051ff51723e */ /* 0x000fe200030004ff */
[----:B------:R-:W-:Y:S01]  /*6540*/  HADD2.F32 R52, -RZ, R51.H1_H1 ;  /* 0x30000033ff347230 */ /* 0x000fe20000004100 */
[-C--:B------:R-:W-:Y:S01]  /*6550*/  F2FP.F16.E5M2.UNPACK_B R59, R82.reuse ;  /* 0x00000052ff3b723e */ /* 0x080fe200020004ff */
[--C-:B------:R-:W-:Y:S01]  /*6560*/  HADD2.F32 R51, -RZ, R80.reuse.H0_H0 ;  /* 0x20000050ff337230 */ /* 0x100fe20000004100 */
[----:B------:R-:W-:Y:S01]  /*6570*/  F2FP.F16.E5M2.UNPACK_B R82, R82.H1 ;  /* 0x00000052ff52723e */ /* 0x000fe200030004ff */
[----:B------:R-:W-:Y:S01]  /*6580*/  LDTM.16dp32bit_t0_t15.x32 R4, tmem[UR4+0x40] ;  /* 0x00004004000479ee */ /* 0x000fe20008a80000 */
[----:B------:R-:W2:Y:S01]  /*6590*/  LDTM.16dp32bit_t16_t31.x32 R4, tmem[UR4+0x60] ;  /* 0x00006004000479ee */ /* 0x000ea20008aa0000 */
[----:B------:R-:W-:Y:S01]  /*65a0*/  NOP ;  /* 0x0000000000007918 */ /* 0x000fe20000000000 */
[--C-:B------:R-:W-:Y:S01]  /*65b0*/  HADD2.F32 R53, -RZ, R55.reuse.H0_H0 ;  /* 0x20000037ff357230 */ /* 0x100fe20000004100 */
[----:B------:R-:W-:Y:S01]  /*65c0*/  R2UR UR5, R113 ;  /* 0x00000000710572ca */ /* 0x000fe200000e0000 */
[----:B------:R-:W-:Y:S01]  /*65d0*/  HADD2.F32 R56, -RZ, R55.H1_H1 ;  /* 0x30000037ff387230 */ /* 0x000fe20000004100 */
[----:B------:R-:W-:Y:S01]  /*65e0*/  F2FP.F16.E5M2.UNPACK_B R63, R83 ;  /* 0x00000053ff3f723e */ /* 0x000fe200020004ff */
[--C-:B------:R-:W-:Y:S01]  /*65f0*/  HADD2.F32 R57, -RZ, R59.reuse.H0_H0 ;  /* 0x2000003bff397230 */ /* 0x100fe20000004100 */
[----:B----4-:R-:W-:Y:S01]  /*6600*/  F2FP.F16.E5M2.UNPACK_B R67, R84 ;  /* 0x00000054ff43723e */ /* 0x010fe200020004ff */
[----:B------:R-:W-:Y:S01]  /*6610*/  HADD2.F32 R60, -RZ, R59.H1_H1 ;  /* 0x3000003bff3c7230 */ /* 0x000fe20000004100 */
[----:B------:R-:W-:Y:S01]  /*6620*/  F2FP.F16.E5M2.UNPACK_B R71, R85 ;  /* 0x00000055ff47723e */ /* 0x000fe200020004ff */
[--C-:B------:R-:W-:Y:S01]  /*6630*/  HADD2.F32 R61, -RZ, R63.reuse.H0_H0 ;  /* 0x2000003fff3d7230 */ /* 0x100fe20000004100 */
[----:B------:R-:W-:Y:S01]  /*6640*/  F2FP.F16.E5M2.UNPACK_B R75, R86 ;  /* 0x00000056ff4b723e */ /* 0x000fe200020004ff */
[----:B------:R-:W-:Y:S01]  /*6650*/  HADD2.F32 R64, -RZ, R63.H1_H1 ;  /* 0x3000003fff407230 */ /* 0x000fe20000004100 */
[----:B------:R-:W-:Y:S01]  /*6660*/  F2FP.F16.E5M2.UNPACK_B R77, R87 ;  /* 0x00000057ff4d723e */ /* 0x000fe200020004ff */
[--C-:B------:R-:W-:Y:S01]  /*6670*/  HADD2.F32 R65, -RZ, R67.reuse.H0_H0 ;  /* 0x20000043ff417230 */ /* 0x100fe20000004100 */
[----:B------:R-:W-:Y:S01]  /*6680*/  F2FP.F16.E5M2.UNPACK_B R83, R83.H1 ;  /* 0x00000053ff53723e */ /* 0x000fe200030004ff */
[----:B------:R-:W-:Y:S01]  /*6690*/  UIADD3 UR5, UPT, UPT, UR5, 0xa0, URZ ;  /* 0x000000a005057890 */ /* 0x000fe2000fffe0ff */
[----:B------:R-:W-:Y:S01]  /*66a0*/  HADD2.F32 R67, -RZ, R67.H1_H1 ;  /* 0x30000043ff437230 */ /* 0x000fe20000004100 */
[----:B------:R-:W-:Y:S01]  /*66b0*/  F2FP.F16.E5M2.UNPACK_B R84, R84.H1 ;  /* 0x00000054ff54723e */ /* 0x000fe200030004ff */
[--C-:B------:R-:W-:Y:S01]  /*66c0*/  HADD2.F32 R69, -RZ, R71.reuse.H0_H0 ;  /* 0x20000047ff457230 */ /* 0x100fe20000004100 */
[----:B------:R-:W-:Y:S01]  /*66d0*/  UPRMT UR5, UR37, 0x654, UR5 ;  /* 0x0000065425057896 */ /* 0x000fe20008000005 */
[----:B------:R-:W-:Y:S01]  /*66e0*/  HADD2.F32 R72, -RZ, R71.H1_H1 ;  /* 0x30000047ff487230 */ /* 0x000fe20000004100 */
[----:B------:R-:W-:Y:S01]  /*66f0*/  F2FP.F16.E5M2.UNPACK_B R85, R85.H1 ;  /* 0x00000055ff55723e */ /* 0x000fe200030004ff */
[--C-:B------:R-:W-:Y:S02]  /*6700*/  HADD2.F32 R73, -RZ, R75.reuse.H0_H0 ;  /* 0x2000004bff497230 */ /* 0x100fe40000004100 */
[C---:B--2---:R-:W-:Y:S01]  /*6710*/  FMUL R4, R47.reuse, R4 ;  /* 0x000000042f047220 */ /* 0x044fe20000400000 */
[C---:B------:R-:W-:Y:S01]  /*6720*/  FMUL R5, R47.reuse, R5 ;  /* 0x000000052f057220 */ /* 0x040fe20000400000 */
[C---:B------:R-:W-:Y:S01]  /*6730*/  FMUL R8, R47.reuse, R8 ;  /* 0x000000082f087220 */ /* 0x040fe20000400000 */
[----:B------:R-:W-:Y:S01]  /*6740*/  FMUL R9, R47, R9 ;  /* 0x000000092f097220 */ /* 0x000fe20000400000 */
[C---:B------:R-:W-:Y:S01]  /*6750*/  FFMA R4, R49.reuse, R50, R4 ;  /* 0x0000003231047223 */ /* 0x040fe20000000004 */
[----:B------:R-:W-:Y:S01]  /*6760*/  SYNCS.ARRIVE.TRANS64.RED.A1T0 RZ, [UR5], RZ ;  /* 0x000000ffffff79a7 */ /* 0x000fe20008100405 */
        /* <DEDUP_REMOVED lines=18> */
[--C-:B------:R-:W-:Y:S02]  /*6890*/  HADD2.F32 R55, -RZ, R81.reuse.H0_H0 ;  /* 0x20000051ff377230 */ /* 0x100fe40000004100 */
[----:B------:R-:W-:Y:S01]  /*68a0*/  FMUL R10, R47, R10 ;  /* 0x0000000a2f0a7220 */ /* 0x000fe20000400000 */
[C---:B------:R-:W-:Y:S01]  /*68b0*/  FFMA R6, R49.reuse, R51, R6 ;  /* 0x0000003331067223 */ /* 0x040fe20000000006 */
[----:B------:R-:W-:Y:S02]  /*68c0*/  HADD2.F32 R58, -RZ, R81.H1_H1 ;  /* 0x30000051ff3a7230 */ /* 0x000fe40000004100 */
[C---:B------:R-:W-:Y:S01]  /*68d0*/  FFMA R7, R49.reuse, R54, R7 ;  /* 0x0000003631077223 */ /* 0x040fe20000000007 */
[C---:B------:R-:W-:Y:S01]  /*68e0*/  FFMA R8, R49.reuse, R53, R8 ;  /* 0x0000003531087223 */ /* 0x040fe20000000008 */
[C---:B------:R-:W-:Y:S01]  /*68f0*/  FFMA R9, R49.reuse, R56, R9 ;  /* 0x0000003831097223 */ /* 0x040fe20000000009 */
[----:B------:R-:W-:Y:S01]  /*6900*/  FFMA R10, R49, R55, R10 ;  /* 0x00000037310a7223 */ /* 0x000fe2000000000a */
[----:B------:R-:W-:Y:S01]  /*6910*/  HADD2.F32 R51, -RZ, R77.H0_H0 ;  /* 0x2000004dff337230 */ /* 0x000fe20000004100 */
[----:B-1----:R-:W-:Y:S01]  /*6920*/  F2FP.SATFINITE.E5M2.F32.PACK_AB_MERGE_C R116, R7, R6, RZ ;  /* 0x000000060774723e */ /* 0x002fe200048060ff */
[C---:B------:R-:W-:Y:S01]  /*6930*/  FMUL R11, R47.reuse, R11 ;  /* 0x0000000b2f0b7220 */ /* 0x040fe20000400000 */
[--C-:B------:R-:W-:Y:S02]  /*6940*/  HADD2.F32 R59, -RZ, R82.reuse.H0_H0 ;  /* 0x20000052ff3b7230 */ /* 0x100fe40000004100 */
[----:B------:R-:W-:Y:S01]  /*6950*/  FMUL R14, R47, R14 ;  /* 0x0000000e2f0e7220 */ /* 0x000fe20000400000 */
[----:B------:R-:W-:Y:S01]  /*6960*/  HADD2.F32 R62, -RZ, R82.H1_H1 ;  /* 0x30000052ff3e7230 */ /* 0x000fe20000004100 */
[----:B------:R-:W-:Y:S01]  /*6970*/  F2FP.SATFINITE.E5M2.F32.PACK_AB_MERGE_C R116, R5, R4, R116 ;  /* 0x000000040574723e */ /* 0x000fe20004806074 */
[C---:B------:R-:W-:Y:S01]  /*6980*/  FFMA R11, R49.reuse, R58, R11 ;  /* 0x0000003a310b7223 */ /* 0x040fe2000000000b */
[C---:B------:R-:W-:Y:S01]  /*6990*/  FFMA R12, R49.reuse, R57, R12 ;  /* 0x00000039310c7223 */ /* 0x040fe2000000000c */
[C---:B------:R-:W-:Y:S01]  /*69a0*/  FFMA R13, R49.reuse, R60, R13 ;  /* 0x0000003c310d7223 */ /* 0x040fe2000000000d */
[----:B------:R-:W-:Y:S01]  /*69b0*/  F2FP.F16.E5M2.UNPACK_B R86, R86.H1 ;  /* 0x00000056ff56723e */ /* 0x000fe200030004ff */
[----:B------:R-:W-:Y:S01]  /*69c0*/  FFMA R14, R49, R59, R14 ;  /* 0x0000003b310e7223 */ /* 0x000fe2000000000e */
[----:B------:R-:W-:Y:S01]  /*69d0*/  F2FP.SATFINITE.E5M2.F32.PACK_AB_MERGE_C R117, R11, R10, RZ ;  /* 0x0000000a0b75723e */ /* 0x000fe200048060ff */
[C---:B------:R-:W-:Y:S01]  /*69e0*/  FMUL R15, R47.reuse, R15 ;  /* 0x0000000f2f0f7220 */ /* 0x040fe20000400000 */
[--C-:B------:R-:W-:Y:S02]  /*69f0*/  HADD2.F32 R63, -RZ, R83.reuse.H0_H0 ;  /* 0x20000053ff3f7230 */ /* 0x100fe40000004100 */
[----:B------:R-:W-:Y:S01]  /*6a00*/  FMUL R18, R47, R18 ;  /* 0x000000122f127220 */ /* 0x000fe20000400000 */
[----:B------:R-:W-:Y:S01]  /*6a10*/  HADD2.F32 R66, -RZ, R83.H1_H1 ;  /* 0x30000053ff427230 */ /* 0x000fe20000004100 */
[----:B------:R-:W-:Y:S01]  /*6a20*/  F2FP.SATFINITE.E5M2.F32.PACK_AB_MERGE_C R117, R9, R8, R117 ;  /* 0x000000080975723e */ /* 0x000fe20004806075 */
[C---:B------:R-:W-:Y:S01]  /*6a30*/  FFMA R15, R49.reuse, R62, R15 ;  /* 0x0000003e310f7223 */ /* 0x040fe2000000000f */
[C---:B------:R-:W-:Y:S01]  /*6a40*/  FFMA R16, R49.reuse, R61, R16 ;  /* 0x0000003d31107223 */ /* 0x040fe20000000010 */
[----:B------:R-:W-:Y:S01]  /*6a50*/  FFMA R17, R49, R64, R17 ;  /* 0x0000004031117223 */ /* 0x000fe20000000011 */
[----:B------:R-:W-:Y:S01]  /*6a60*/  FMUL R19, R47, R19 ;  /* 0x000000132f137220 */ /* 0x000fe20000400000 */
        /* <DEDUP_REMOVED lines=15> */
[----:B------:R-:W-:Y:S01]  /*6b60*/  F2FP.F16.E5M2.UNPACK_B R87, R87.H1 ;  /* 0x00000057ff57723e */ /* 0x000fe200030004ff */
        /* <DEDUP_REMOVED lines=32> */
[----:B------:R-:W-:Y:S03]  /*6d70*/  IADD3 R79, PT, PT, R44, 0x1, RZ ;  /* 0x000000012c4f7810 */ /* 0x000fe60007ffe0ff */
        /* <DEDUP_REMOVED lines=9> */
[----:B------:R-:W-:Y:S02]  /*6e10*/  UIADD3 UR8, UP0, UPT, UR52, 0x680, URZ ;  /* 0x0000068034087890 */ /* 0x000fe4000ff1e0ff */
[----:B------:R-:W-:Y:S02]  /*6e20*/  UIADD3 UR5, UPT, UPT, UR41, 0x40, URZ ;  /* 0x0000004029057890 */ /* 0x000fe4000fffe0ff */
[----:B------:R-:W-:Y:S02]  /*6e30*/  UIADD3 UR4, UPT, UPT, UR49, 0x3200, URZ ;  /* 0x0000320031047890 */ /* 0x000fe4000fffe0ff */
[----:B------:R-:W-:Y:S01]  /*6e40*/  UIADD3.X UR9, UPT, UPT, URZ, UR53, URZ, UP0, !UPT ;  /* 0x00000035ff097290 */ /* 0x000fe200087fe4ff */
[----:B------:R-:W-:Y:S01]  /*6e50*/  UMOV UR6, UR42 ;  /* 0x0000002a00067c82 */ /* 0x000fe20008000000 */
[----:B------:R-:W-:Y:S07]  /*6e60*/  UMOV UR7, UR36 ;  /* 0x0000002400077c82 */ /* 0x000fee0008000000 */
[----:B------:R2:W-:Y:S01]  /*6e70*/  UTMASTG.3D [UR4], [UR8] ;  /* 0x00000004080073b5 */ /* 0x0005e20008010000 */
[----:B------:R0:W-:Y:S01]  /*6e80*/  UTMACMDFLUSH ;  /* 0x00000000000079b7 */ /* 0x0001e20000000000 */
[----:B--2---:R-:W-:Y:S04]  /*6e90*/  DEPBAR.LE SB0, 0x1 ;  /* 0x000080400000791a */ /* 0x004fe80000000000 */
.L_x_102:
[----:B------:R-:W-:Y:S05]  /*6ea0*/  BSYNC.RECONVERGENT B0 ;  /* 0x0000000000007941 */ /* 0x000fea0003800200 */
.L_x_101:
[----:B------:R-:W-:Y:S01]  /*6eb0*/  BAR.SYNC.DEFER_BLOCKING 0x1, 0x80 ;  /* 0x0042000000007b1d */ /* 0x000fe20000010000 */
[----:B------:R-:W-:Y:S01]  /*6ec0*/  ISETP.NE.AND P2, PT, R111, RZ, PT ;  /* 0x000000ff6f00720c */ /* 0x000fe20003f45270 */
[----:B------:R-:W-:Y:S01]  /*6ed0*/  IMAD.IADD R20, R43, 0x1, R94 ;  /* 0x000000012b147824 */ /* 0x000fe200078e025e */
[----:B------:R-:W-:Y:S01]  /*6ee0*/  ISETP.NE.AND P0, PT, R112, 0x2, PT ;  /* 0x000000027000780c */ /* 0x000fe20003f05270 */
[----:B------:R-:W-:Y:S01]  /*6ef0*/  IMAD.IADD R21, R45, 0x1, R96 ;  /* 0x000000012d157824 */ /* 0x000fe200078e0260 */
[----:B------:R-:W-:Y:S02]  /*6f00*/  ISETP.NE.AND P1, PT, R79, 0x4, PT ;  /* 0x000000044f00780c */ /* 0x000fe40003f25270 */
[----:B------:R-:W-:Y:S02]  /*6f10*/  SEL R3, RZ, 0x1, P0 ;  /* 0x00000001ff037807 */ /* 0x000fe40000000000 */
[----:B------:R-:W-:Y:S02]  /*6f20*/  SEL R0, RZ, 0x1, P1 ;  /* 0x00000001ff007807 */ /* 0x000fe40000800000 */
[----:B------:R-:W-:Y:S02]  /*6f30*/  LOP3.LUT R106, R106, R3, RZ, 0x3c, !PT ;  /* 0x000000036a6a7212 */ /* 0x000fe400078e3cff */
[----:B------:R-:W-:Y:S02]  /*6f40*/  LOP3.LUT R107, R107, R0, RZ, 0x3c, !PT ;  /* 0x000000006b6b7212 */ /* 0x000fe400078e3cff */
[----:B------:R-:W-:Y:S02]  /*6f50*/  @P2 R2UR UR36, R103 ;  /* 0x00000000672422ca */ /* 0x000fe400000e0000 */
[----:B------:R-:W-:Y:S02]  /*6f60*/  SEL R112, R112, RZ, P0 ;  /* 0x000000ff70707207 */ /* 0x000fe40000000000 */
[----:B------:R-:W-:Y:S01]  /*6f70*/  SEL R44, R79, RZ, P1 ;  /* 0x000000ff4f2c7207 */ /* 0x000fe20000800000 */
[----:B------:R-:W-:Y:S10]  /*6f80*/  @P2 BRA `(.L_x_103) ;  /* 0xffffffd400f82947 */ /* 0x000ff4000383ffff */
[----:B------:R-:W-:Y:S05]  /*6f90*/  EXIT ;  /* 0x000000000000794d */ /* 0x000fea0003800000 */
.L_x_19:
[----:B--2---:R2:W1:Y:S02]  /*6fa0*/  SYNCS.PHASECHK.TRANS64.TRYWAIT P0, [R3+URZ+0xd0], R2 ;  /* 0x0000d002030075a7 */ /* 0x00446400080011ff */
[----:B-1----:R-:W-:Y:S05]  /*6fb0*/  @!P0 NANOSLEEP.SYNCS 0x989680 ;  /* 0x009896800000895d */ /* 0x002fea0003900000 */
[----:B------:R-:W1:Y:S02]  /*6fc0*/  @!P0 SYNCS.PHASECHK.TRANS64 P0, [R3+URZ+0xd0], R2 ;  /* 0x0000d002030085a7 */ /* 0x000e6400080010ff */
[----:B-1----:R-:W-:Y:S05]  /*6fd0*/  @!P0 BRA `(.L_x_19) ;  /* 0xfffffffc00f08947 */ /* 0x002fea000383ffff */
[----:B------:R-:W-:Y:S05]  /*6fe0*/  BRA `(.L_x_104) ;  /* 0xffffffa400687947 */ /* 0x000fea000383ffff */
.L_x_22:
[----:B-1----:R-:W-:-:S07]  /*6ff0*/  MOV R2, UR33 ;  /* 0x0000002100027c02 */ /* 0x002fce0008000f00 */
.L_x_105:
[----:B-1----:R1:W2:Y:S02]  /*7000*/  SYNCS.PHASECHK.TRANS64.TRYWAIT P0, [R2+URZ+0x18], R5 ;  /* 0x00001805020075a7 */ /* 0x0022a400080011ff */
[----:B--2---:R-:W-:Y:S05]  /*7010*/  @!P0 NANOSLEEP.SYNCS 0x989680 ;  /* 0x009896800000895d */ /* 0x004fea0003900000 */
[----:B------:R-:W2:Y:S02]  /*7020*/  @!P0 SYNCS.PHASECHK.TRANS64 P0, [R2+URZ+0x18], R5 ;  /* 0x00001805020085a7 */ /* 0x000ea400080010ff */
[----:B--2---:R-:W-:Y:S05]  /*7030*/  @!P0 BRA `(.L_x_105) ;  /* 0xfffffffc00f08947 */ /* 0x004fea000383ffff */
[----:B------:R-:W-:Y:S05]  /*7040*/  BRA `(.L_x_21) ;  /* 0xffffffa400b87947 */ /* 0x000fea000383ffff */
.L_x_28:
[----:B-1----:R-:W-:-:S07]  /*7050*/  MOV R2, UR17 ;  /* 0x0000001100027c02 */ /* 0x002fce0008000f00 */
.L_x_106:
[----:B-1----:R1:W2:Y:S02]  /*7060*/  SYNCS.PHASECHK.TRANS64.TRYWAIT P0, [R2+URZ+0x18], R5 ;  /* 0x00001805020075a7 */ /* 0x0022a400080011ff */
[----:B--2---:R-:W-:Y:S05]  /*7070*/  @!P0 NANOSLEEP.SYNCS 0x989680 ;  /* 0x009896800000895d */ /* 0x004fea0003900000 */
[----:B------:R-:W2:Y:S02]  /*7080*/  @!P0 SYNCS.PHASECHK.TRANS64 P0, [R2+URZ+0x18], R5 ;  /* 0x00001805020085a7 */ /* 0x000ea400080010ff */
[----:B--2---:R-:W-:Y:S05]  /*7090*/  @!P0 BRA `(.L_x_106) ;  /* 0xfffffffc00f08947 */ /* 0x004fea000383ffff */
[----:B------:R-:W-:Y:S05]  /*70a0*/  BRA `(.L_x_27) ;  /* 0xffffffa800607947 */ /* 0x000fea000383ffff */
.L_x_32:
[----:B-1----:R1:W2:Y:S02]  /*70b0*/  SYNCS.PHASECHK.TRANS64.TRYWAIT P0, [R2+URZ+0x60], R3 ;  /* 0x00006003020075a7 */ /* 0x0022a400080011ff */
[----:B--2---:R-:W-:Y:S05]  /*70c0*/  @!P0 NANOSLEEP.SYNCS 0x989680 ;  /* 0x009896800000895d */ /* 0x004fea0003900000 */
[----:B------:R-:W2:Y:S02]  /*70d0*/  @!P0 SYNCS.PHASECHK.TRANS64 P0, [R2+URZ+0x60], R3 ;  /* 0x00006003020085a7 */ /* 0x000ea400080010ff */
[----:B--2---:R-:W-:Y:S05]  /*70e0*/  @!P0 BRA `(.L_x_32) ;  /* 0xfffffffc00f08947 */ /* 0x004fea000383ffff */
[----:B------:R-:W-:Y:S05]  /*70f0*/  BRA `(.L_x_107) ;  /* 0xffffffa800f07947 */ /* 0x000fea000383ffff */
.L_x_36:
[----:B----4-:R-:W-:-:S07]  /*7100*/  MOV R0, UR5 ;  /* 0x0000000500007c02 */ /* 0x010fce0008000f00 */
.L_x_108:
[----:B-1----:R1:W2:Y:S02]  /*7110*/  SYNCS.PHASECHK.TRANS64.TRYWAIT P0, [R0+URZ], R3 ;  /* 0x00000003000075a7 */ /* 0x0022a400080011ff */
[----:B--2---:R-:W-:Y:S05]  /*7120*/  @!P0 NANOSLEEP.SYNCS 0x989680 ;  /* 0x009896800000895d */ /* 0x004fea0003900000 */
[----:B------:R-:W2:Y:S02]  /*7130*/  @!P0 SYNCS.PHASECHK.TRANS64 P0, [R0+URZ], R3 ;  /* 0x00000003000085a7 */ /* 0x000ea400080010ff */
[----:B--2---:R-:W-:Y:S05]  /*7140*/  @!P0 BRA `(.L_x_108) ;  /* 0xfffffffc00f08947 */ /* 0x004fea000383ffff */
[----:B------:R-:W-:Y:S05]  /*7150*/  BRA `(.L_x_109) ;  /* 0xffffffb000607947 */ /* 0x000fea000383ffff */
.L_x_37:
[----:B----4-:R-:W-:-:S07]  /*7160*/  MOV R0, UR5 ;  /* 0x0000000500007c02 */ /* 0x010fce0008000f00 */
.L_x_110:
[----:B-1----:R1:W2:Y:S02]  /*7170*/  SYNCS.PHASECHK.TRANS64.TRYWAIT P0, [R0+URZ], R3 ;  /* 0x00000003000075a7 */ /* 0x0022a400080011ff */
[----:B--2---:R-:W-:Y:S05]  /*7180*/  @!P0 NANOSLEEP.SYNCS 0x989680 ;  /* 0x009896800000895d */ /* 0x004fea0003900000 */
[----:B------:R-:W2:Y:S02]  /*7190*/  @!P0 SYNCS.PHASECHK.TRANS64 P0, [R0+URZ], R3 ;  /* 0x00000003000085a7 */ /* 0x000ea400080010ff */
[----:B--2---:R-:W-:Y:S05]  /*71a0*/  @!P0 BRA `(.L_x_110) ;  /* 0xfffffffc00f08947 */ /* 0x004fea000383ffff */
[----:B------:R-:W-:Y:S05]  /*71b0*/  BRA `(.L_x_111) ;  /* 0xffffffb0006c7947 */ /* 0x000fea000383ffff */
.L_x_40:
[----:B-1----:R1:W2:Y:S02]  /*71c0*/  SYNCS.PHASECHK.TRANS64.TRYWAIT P0, [R0+URZ+0xc0], R5 ;  /* 0x0000c005000075a7 */ /* 0x0022a400080011ff */
[----:B--2---:R-:W-:Y:S05]  /*71d0*/  @!P0 NANOSLEEP.SYNCS 0x989680 ;  /* 0x009896800000895d */ /* 0x004fea0003900000 */
[----:B------:R-:W2:Y:S02]  /*71e0*/  @!P0 SYNCS.PHASECHK.TRANS64 P0, [R0+URZ+0xc0], R5 ;  /* 0x0000c005000085a7 */ /* 0x000ea400080010ff */
[----:B--2---:R-:W-:Y:S05]  /*71f0*/  @!P0 BRA `(.L_x_40) ;  /* 0xfffffffc00f08947 */ /* 0x004fea000383ffff */
[----:B------:R-:W-:Y:S05]  /*7200*/  BRA `(.L_x_112) ;  /* 0xffffffb000c87947 */ /* 0x000fea000383ffff */
.L_x_41:
[----:B------:R-:W-:-:S07]  /*7210*/  MOV R0, UR5 ;  /* 0x0000000500007c02 */ /* 0x000fce0008000f00 */
.L_x_113:
[----:B-1----:R1:W2:Y:S02]  /*7220*/  SYNCS.PHASECHK.TRANS64.TRYWAIT P0, [R0+URZ+0x70], R5 ;  /* 0x00007005000075a7 */ /* 0x0022a400080011ff */
[----:B--2---:R-:W-:Y:S05]  /*7230*/  @!P0 NANOSLEEP.SYNCS 0x989680 ;  /* 0x009896800000895d */ /* 0x004fea0003900000 */
[----:B------:R-:W2:Y:S02]  /*7240*/  @!P0 SYNCS.PHASECHK.TRANS64 P0, [R0+URZ+0x70], R5 ;  /* 0x00007005000085a7 */ /* 0x000ea400080010ff */
[----:B--2---:R-:W-:Y:S05]  /*7250*/  @!P0 BRA `(.L_x_113) ;  /* 0xfffffffc00f08947 */ /* 0x004fea000383ffff */
[----:B------:R-:W-:Y:S05]  /*7260*/  BRA `(.L_x_114) ;  /* 0xffffffb000d87947 */ /* 0x000fea000383ffff */
.L_x_42:
[----:B-1----:R1:W2:Y:S02]  /*7270*/  SYNCS.PHASECHK.TRANS64.TRYWAIT P1, [R0+URZ+0x60], R5 ;  /* 0x00006005000075a7 */ /* 0x0022a400080211ff */
[----:B--2---:R-:W-:Y:S05]  /*7280*/  @!P1 NANOSLEEP.SYNCS 0x989680 ;  /* 0x009896800000995d */ /* 0x004fea0003900000 */
[----:B------:R-:W2:Y:S02]  /*7290*/  @!P1 SYNCS.PHASECHK.TRANS64 P1, [R0+URZ+0x60], R5 ;  /* 0x00006005000095a7 */ /* 0x000ea400080210ff */
[----:B--2---:R-:W-:Y:S05]  /*72a0*/  @!P1 BRA `(.L_x_42) ;  /* 0xfffffffc00f09947 */ /* 0x004fea000383ffff */
[----:B------:R-:W-:Y:S05]  /*72b0*/  BRA `(.L_x_115) ;  /* 0xffffffb400087947 */ /* 0x000fea000383ffff */
.L_x_45:
[----:B------:R-:W-:-:S07]  /*72c0*/  MOV R0, UR5 ;  /* 0x0000000500007c02 */ /* 0x000fce0008000f00 */
.L_x_116:
[----:B-1----:R1:W2:Y:S02]  /*72d0*/  SYNCS.PHASECHK.TRANS64.TRYWAIT P0, [R0+URZ+0x70], R3 ;  /* 0x00007003000075a7 */ /* 0x0022a400080011ff */
[----:B--2---:R-:W-:Y:S05]  /*72e0*/  @!P0 NANOSLEEP.SYNCS 0x989680 ;  /* 0x009896800000895d */ /* 0x004fea0003900000 */
[----:B------:R-:W2:Y:S02]  /*72f0*/  @!P0 SYNCS.PHASECHK.TRANS64 P0, [R0+URZ+0x70], R3 ;  /* 0x00007003000085a7 */ /* 0x000ea400080010ff */
[----:B--2---:R-:W-:Y:S05]  /*7300*/  @!P0 BRA `(.L_x_116) ;  /* 0xfffffffc00f08947 */ /* 0x004fea000383ffff */
[----:B------:R-:W-:Y:S05]  /*7310*/  BRA `(.L_x_44) ;  /* 0xffffffb4005c7947 */ /* 0x000fea000383ffff */
.L_x_52:
[----:B-1----:R1:W2:Y:S02]  /*7320*/  SYNCS.PHASECHK.TRANS64.TRYWAIT P1, [R0+URZ+0x60], R5 ;  /* 0x00006005000075a7 */ /* 0x0022a400080211ff */
[----:B--2---:R-:W-:Y:S05]  /*7330*/  @!P1 NANOSLEEP.SYNCS 0x989680 ;  /* 0x009896800000995d */ /* 0x004fea0003900000 */
[----:B------:R-:W2:Y:S02]  /*7340*/  @!P1 SYNCS.PHASECHK.TRANS64 P1, [R0+URZ+0x60], R5 ;  /* 0x00006005000095a7 */ /* 0x000ea400080210ff */
[----:B--2---:R-:W-:Y:S05]  /*7350*/  @!P1 BRA `(.L_x_52) ;  /* 0xfffffffc00f09947 */ /* 0x004fea000383ffff */
[----:B------:R-:W-:Y:S05]  /*7360*/  BRA `(.L_x_117) ;  /* 0xffffffb800b47947 */ /* 0x000fea000383ffff */
.L_x_53:
[----:B------:R-:W-:-:S07]  /*7370*/  MOV R3, UR9 ;  /* 0x0000000900037c02 */ /* 0x000fce0008000f00 */
.L_x_118:
[----:B-1----:R1:W2:Y:S02]  /*7380*/  SYNCS.PHASECHK.TRANS64.TRYWAIT P0, [R3+URZ+0xa0], R0 ;  /* 0x0000a000030075a7 */ /* 0x0022a400080011ff */
[----:B--2---:R-:W-:Y:S05]  /*7390*/  @!P0 NANOSLEEP.SYNCS 0x989680 ;  /* 0x009896800000895d */ /* 0x004fea0003900000 */
[----:B------:R-:W2:Y:S02]  /*73a0*/  @!P0 SYNCS.PHASECHK.TRANS64 P0, [R3+URZ+0xa0], R0 ;  /* 0x0000a000030085a7 */ /* 0x000ea400080010ff */
[----:B--2---:R-:W-:Y:S05]  /*73b0*/  @!P0 BRA `(.L_x_118) ;  /* 0xfffffffc00f08947 */ /* 0x004fea000383ffff */
[----:B------:R-:W-:Y:S05]  /*73c0*/  BRA `(.L_x_119) ;  /* 0xffffffb800e87947 */ /* 0x000fea000383ffff */
.L_x_56:
[----:B------:R-:W-:Y:S07]  /*73d0*/  MOV R0, UR7 ;  /* 0x0000000700007c02 */ /* 0x000fee0008000f00 */
.L_x_120:
[----:B-1----:R1:W2:Y:S02]  /*73e0*/  SYNCS.PHASECHK.TRANS64.TRYWAIT P0, [R0+URZ], R3 ;  /* 0x00000003000075a7 */ /* 0x0022a400080011ff */
[----:B--2---:R-:W-:Y:S05]  /*73f0*/  @!P0 NANOSLEEP.SYNCS 0x989680 ;  /* 0x009896800000895d */ /* 0x004fea0003900000 */
[----:B------:R-:W2:Y:S02]  /*7400*/  @!P0 SYNCS.PHASECHK.TRANS64 P0, [R0+URZ], R3 ;  /* 0x00000003000085a7 */ /* 0x000ea400080010ff */
[----:B--2---:R-:W-:Y:S05]  /*7410*/  @!P0 BRA `(.L_x_120) ;  /* 0xfffffffc00f08947 */ /* 0x004fea000383ffff */
[----:B------:R-:W-:Y:S05]  /*7420*/  BRA `(.L_x_55) ;  /* 0xffffffbc00207947 */ /* 0x000fea000383ffff */
.L_x_59:
[----:B------:R-:W-:-:S07]  /*7430*/  MOV R0, UR5 ;  /* 0x0000000500007c02 */ /* 0x000fce0008000f00 */
.L_x_121:
[----:B--2---:R2:W3:Y:S02]  /*7440*/  SYNCS.PHASECHK.TRANS64.TRYWAIT P0, [R0+URZ], R3 ;  /* 0x00000003000075a7 */ /* 0x0044e400080011ff */
[----:B---3--:R-:W-:Y:S05]  /*7450*/  @!P0 NANOSLEEP.SYNCS 0x989680 ;  /* 0x009896800000895d */ /* 0x008fea0003900000 */
[----:B------:R-:W3:Y:S02]  /*7460*/  @!P0 SYNCS.PHASECHK.TRANS64 P0, [R0+URZ], R3 ;  /* 0x00000003000085a7 */ /* 0x000ee400080010ff */
[----:B---3--:R-:W-:Y:S05]  /*7470*/  @!P0 BRA `(.L_x_121) ;  /* 0xfffffffc00f08947 */ /* 0x008fea000383ffff */
[----:B------:R-:W-:Y:S05]  /*7480*/  BRA `(.L_x_122) ;  /* 0xffffffbc00c07947 */ /* 0x000fea000383ffff */
.L_x_60:
[----:B------:R-:W-:-:S07]  /*7490*/  MOV R0, UR5 ;  /* 0x0000000500007c02 */ /* 0x000fce0008000f00 */
.L_x_123:
[----:B--2---:R2:W3:Y:S02]  /*74a0*/  SYNCS.PHASECHK.TRANS64.TRYWAIT P0, [R0+URZ], R3 ;  /* 0x00000003000075a7 */ /* 0x0044e400080011ff */
[----:B---3--:R-:W-:Y:S05]  /*74b0*/  @!P0 NANOSLEEP.SYNCS 0x989680 ;  /* 0x009896800000895d */ /* 0x008fea0003900000 */
[----:B------:R-:W3:Y:S02]  /*74c0*/  @!P0 SYNCS.PHASECHK.TRANS64 P0, [R0+URZ], R3 ;  /* 0x00000003000085a7 */ /* 0x000ee400080010ff */
[----:B---3--:R-:W-:Y:S05]  /*74d0*/  @!P0 BRA `(.L_x_123) ;  /* 0xfffffffc00f08947 */ /* 0x008fea000383ffff */
[----:B------:R-:W-:Y:S05]  /*74e0*/  BRA `(.L_x_124) ;  /* 0xffffffbc00cc7947 */ /* 0x000fea000383ffff */
.L_x_61:
[----:B------:R-:W-:-:S07]  /*74f0*/  MOV R0, UR5 ;  /* 0x0000000500007c02 */ /* 0x000fce0008000f00 */
.L_x_125:
[----:B--2---:R2:W3:Y:S02]  /*7500*/  SYNCS.PHASECHK.TRANS64.TRYWAIT P0, [R0+URZ], R3 ;  /* 0x00000003000075a7 */ /* 0x0044e400080011ff */
[----:B---3--:R-:W-:Y:S05]  /*7510*/  @!P0 NANOSLEEP.SYNCS 0x989680 ;  /* 0x009896800000895d */ /* 0x008fea0003900000 */
[----:B------:R-:W3:Y:S02]  /*7520*/  @!P0 SYNCS.PHASECHK.TRANS64 P0, [R0+URZ], R3 ;  /* 0x00000003000085a7 */ /* 0x000ee400080010ff */
[----:B---3--:R-:W-:Y:S05]  /*7530*/  @!P0 BRA `(.L_x_125) ;  /* 0xfffffffc00f08947 */ /* 0x008fea000383ffff */
[----:B------:R-:W-:Y:S05]  /*7540*/  BRA `(.L_x_126) ;  /* 0xffffffbc00d87947 */ /* 0x000fea000383ffff */
.L_x_62:
[----:B------:R-:W-:-:S07]  /*7550*/  MOV R0, UR7 ;  /* 0x0000000700007c02 */ /* 0x000fce0008000f00 */
.L_x_127:
[----:B--2---:R2:W3:Y:S02]  /*7560*/  SYNCS.PHASECHK.TRANS64.TRYWAIT P0, [R0+URZ], R3 ;  /* 0x00000003000075a7 */ /* 0x0044e400080011ff */
[----:B---3--:R-:W-:Y:S05]  /*7570*/  @!P0 NANOSLEEP.SYNCS 0x989680 ;  /* 0x009896800000895d */ /* 0x008fea0003900000 */
[----:B------:R-:W3:Y:S02]  /*7580*/  @!P0 SYNCS.PHASECHK.TRANS64 P0, [R0+URZ], R3 ;  /* 0x00000003000085a7 */ /* 0x000ee400080010ff */
[----:B---3--:R-:W-:Y:S05]  /*7590*/  @!P0 BRA `(.L_x_127) ;  /* 0xfffffffc00f08947 */ /* 0x008fea000383ffff */
[----:B------:R-:W-:Y:S05]  /*75a0*/  BRA `(.L_x_128) ;  /* 0xffffffbc00e47947 */ /* 0x000fea000383ffff */
.L_x_67:
[----:B--2---:R2:W3:Y:S02]  /*75b0*/  SYNCS.PHASECHK.TRANS64.TRYWAIT P0, [R0+URZ+0x60], R3 ;  /* 0x00006003000075a7 */ /* 0x0044e400080011ff */
[----:B---3--:R-:W-:Y:S05]  /*75c0*/  @!P0 NANOSLEEP.SYNCS 0x989680 ;  /* 0x009896800000895d */ /* 0x008fea0003900000 */
[----:B------:R-:W3:Y:S02]  /*75d0*/  @!P0 SYNCS.PHASECHK.TRANS64 P0, [R0+URZ+0x60], R3 ;  /* 0x00006003000085a7 */ /* 0x000ee400080010ff */
[----:B---3--:R-:W-:Y:S05]  /*75e0*/  @!P0 BRA `(.L_x_67) ;  /* 0xfffffffc00f08947 */ /* 0x008fea000383ffff */
[----:B------:R-:W-:Y:S05]  /*75f0*/  BRA `(.L_x_129) ;  /* 0xffffffc000e87947 */ /* 0x000fea000383ffff */
.L_x_70:
[----:B------:R-:W-:Y:S07]  /*7600*/  MOV R0, UR7 ;  /* 0x0000000700007c02 */ /* 0x000fee0008000f00 */
.L_x_130:
[----:B--2---:R2:W3:Y:S02]  /*7610*/  SYNCS.PHASECHK.TRANS64.TRYWAIT P0, [R0+URZ+0x58], R3 ;  /* 0x00005803000075a7 */ /* 0x0044e400080011ff */
[----:B---3--:R-:W-:Y:S05]  /*7620*/  @!P0 NANOSLEEP.SYNCS 0x989680 ;  /* 0x009896800000895d */ /* 0x008fea0003900000 */
[----:B------:R-:W3:Y:S02]  /*7630*/  @!P0 SYNCS.PHASECHK.TRANS64 P0, [R0+URZ+0x58], R3 ;  /* 0x00005803000085a7 */ /* 0x000ee400080010ff */
[----:B---3--:R-:W-:Y:S05]  /*7640*/  @!P0 BRA `(.L_x_130) ;  /* 0xfffffffc00f08947 */ /* 0x008fea000383ffff */
[----:B------:R-:W-:Y:S05]  /*7650*/  BRA `(.L_x_69) ;  /* 0xffffffc400c87947 */ /* 0x000fea000383ffff */
.L_x_73:
[----:B--2---:R-:W-:Y:S07]  /*7660*/  MOV R3, UR7 ;  /* 0x0000000700037c02 */ /* 0x004fee0008000f00 */
.L_x_131:
[----:B-1----:R1:W2:Y:S02]  /*7670*/  SYNCS.PHASECHK.TRANS64.TRYWAIT P0, [R3+URZ+0x40], R12 ;  /* 0x0000400c030075a7 */ /* 0x0022a400080011ff */
[----:B--2---:R-:W-:Y:S05]  /*7680*/  @!P0 NANOSLEEP.SYNCS 0x989680 ;  /* 0x009896800000895d */ /* 0x004fea0003900000 */
[----:B------:R-:W2:Y:S02]  /*7690*/  @!P0 SYNCS.PHASECHK.TRANS64 P0, [R3+URZ+0x40], R12 ;  /* 0x0000400c030085a7 */ /* 0x000ea400080010ff */
[----:B--2---:R-:W-:Y:S05]  /*76a0*/  @!P0 BRA `(.L_x_131) ;  /* 0xfffffffc00f08947 */ /* 0x004fea000383ffff */
[----:B------:R-:W-:Y:S05]  /*76b0*/  BRA `(.L_x_132) ;  /* 0xffffffc800407947 */ /* 0x000fea000383ffff */
.L_x_74:
[----:B------:R-:W-:Y:S07]  /*76c0*/  MOV R3, UR7 ;  /* 0x0000000700037c02 */ /* 0x000fee0008000f00 */
.L_x_133:
[----:B-1----:R1:W2:Y:S02]  /*76d0*/  SYNCS.PHASECHK.TRANS64.TRYWAIT P0, [R3+URZ+0x48], R12 ;  /* 0x0000480c030075a7 */ /* 0x0022a400080011ff */
[----:B--2---:R-:W-:Y:S05]  /*76e0*/  @!P0 NANOSLEEP.SYNCS 0x989680 ;  /* 0x009896800000895d */ /* 0x004fea0003900000 */
[----:B------:R-:W2:Y:S02]  /*76f0*/  @!P0 SYNCS.PHASECHK.TRANS64 P0, [R3+URZ+0x48], R12 ;  /* 0x0000480c030085a7 */ /* 0x000ea400080010ff */
[----:B--2---:R-:W-:Y:S05]  /*7700*/  @!P0 BRA `(.L_x_133) ;  /* 0xfffffffc00f08947 */ /* 0x004fea000383ffff */
[----:B------:R-:W-:Y:S05]  /*7710*/  BRA `(.L_x_134) ;  /* 0xffffffc800c07947 */ /* 0x000fea000383ffff */
.L_x_76:
[----:B------:R-:W-:-:S07]  /*7720*/  MOV R0, UR7 ;  /* 0x0000000700007c02 */ /* 0x000fce0008000f00 */
.L_x_135:
[----:B-1----:R1:W3:Y:S02]  /*7730*/  SYNCS.PHASECHK.TRANS64.TRYWAIT P0, [R0+URZ+0x40], R3 ;  /* 0x00004003000075a7 */ /* 0x0022e400080011ff */
[----:B---3--:R-:W-:Y:S05]  /*7740*/  @!P0 NANOSLEEP.SYNCS 0x989680 ;  /* 0x009896800000895d */ /* 0x008fea0003900000 */
[----:B------:R-:W3:Y:S02]  /*7750*/  @!P0 SYNCS.PHASECHK.TRANS64 P0, [R0+URZ+0x40], R3 ;  /* 0x00004003000085a7 */ /* 0x000ee400080010ff */
[----:B---3--:R-:W-:Y:S05]  /*7760*/  @!P0 BRA `(.L_x_135) ;  /* 0xfffffffc00f08947 */ /* 0x008fea000383ffff */
[----:B------:R-:W-:Y:S05]  /*7770*/  BRA `(.L_x_136) ;  /* 0xffffffcc00307947 */ /* 0x000fea000383ffff */
.L_x_78:
[----:B--2---:R2:W4:Y:S02]  /*7780*/  SYNCS.PHASECHK.TRANS64.TRYWAIT P0, [R0+URZ+0x60], R3 ;  /* 0x00006003000075a7 */ /* 0x00452400080011ff */
[----:B----4-:R-:W-:Y:S05]  /*7790*/  @!P0 NANOSLEEP.SYNCS 0x989680 ;  /* 0x009896800000895d */ /* 0x010fea0003900000 */
[----:B------:R-:W4:Y:S02]  /*77a0*/  @!P0 SYNCS.PHASECHK.TRANS64 P0, [R0+URZ+0x60], R3 ;  /* 0x00006003000085a7 */ /* 0x000f2400080010ff */
[----:B----4-:R-:W-:Y:S05]  /*77b0*/  @!P0 BRA `(.L_x_78) ;  /* 0xfffffffc00f08947 */ /* 0x010fea000383ffff */
[----:B------:R-:W-:Y:S05]  /*77c0*/  BRA `(.L_x_137) ;  /* 0xffffffcc00fc7947 */ /* 0x000fea000383ffff */
.L_x_89:
[----:B-1----:R1:W3:Y:S02]  /*77d0*/  SYNCS.PHASECHK.TRANS64.TRYWAIT P1, [R0+URZ+0x30], R3 ;  /* 0x00003003000075a7 */ /* 0x0022e400080211ff */
[----:B---3--:R-:W-:Y:S05]  /*77e0*/  @!P1 NANOSLEEP.SYNCS 0x989680 ;  /* 0x009896800000995d */ /* 0x008fea0003900000 */
[----:B------:R-:W3:Y:S02]  /*77f0*/  @!P1 SYNCS.PHASECHK.TRANS64 P1, [R0+URZ+0x30], R3 ;  /* 0x00003003000095a7 */ /* 0x000ee400080210ff */
[----:B---3--:R-:W-:Y:S05]  /*7800*/  @!P1 BRA `(.L_x_89) ;  /* 0xfffffffc00f09947 */ /* 0x008fea000383ffff */
[----:B------:R-:W-:Y:S05]  /*7810*/  BRA `(.L_x_88) ;  /* 0xffffffdc00147947 */ /* 0x000fea000383ffff */
.L_x_91:
[----:B-1----:R1:W4:Y:S02]  /*7820*/  SYNCS.PHASECHK.TRANS64.TRYWAIT P0, [R113+URZ+0x80], R2 ;  /* 0x00008002710075a7 */ /* 0x00232400080011ff */
[----:B----4-:R-:W-:Y:S05]  /*7830*/  @!P0 NANOSLEEP.SYNCS 0x989680 ;  /* 0x009896800000895d */ /* 0x010fea0003900000 */
[----:B------:R-:W4:Y:S02]  /*7840*/  @!P0 SYNCS.PHASECHK.TRANS64 P0, [R113+URZ+0x80], R2 ;  /* 0x00008002710085a7 */ /* 0x000f2400080010ff */
[----:B----4-:R-:W-:Y:S05]  /*7850*/  @!P0 BRA `(.L_x_91) ;  /* 0xfffffffc00f08947 */ /* 0x010fea000383ffff */
[----:B------:R-:W-:Y:S05]  /*7860*/  BRA `(.L_x_90) ;  /* 0xffffffdc00687947 */ /* 0x000fea000383ffff */
.L_x_99:
[----:B--2---:R2:W3:Y:S02]  /*7870*/  SYNCS.PHASECHK.TRANS64.TRYWAIT P0, [R32+URZ+0x30], R3 ;  /* 0x00003003200075a7 */ /* 0x0044e400080011ff */
[----:B---3--:R-:W-:Y:S05]  /*7880*/  @!P0 NANOSLEEP.SYNCS 0x989680 ;  /* 0x009896800000895d */ /* 0x008fea0003900000 */
[----:B------:R-:W3:Y:S02]  /*7890*/  @!P0 SYNCS.PHASECHK.TRANS64 P0, [R32+URZ+0x30], R3 ;  /* 0x00003003200085a7 */ /* 0x000ee400080010ff */
[----:B---3--:R-:W-:Y:S05]  /*78a0*/  @!P0 BRA `(.L_x_99) ;  /* 0xfffffffc00f08947 */ /* 0x008fea000383ffff */
[----:B------:R-:W-:Y:S05]  /*78b0*/  BRA `(.L_x_98) ;  /* 0xffffffe800587947 */ /* 0x000fea000383ffff */
        .weak           $__internal_0_$__cuda_sm10x_tcgen05_guardrail_trap_col_being_dealloced_not_returned_by_alloc
        .type           $__internal_0_$__cuda_sm10x_tcgen05_guardrail_trap_col_being_dealloced_not_returned_by_alloc,@function
        .size           $__internal_0_$__cuda_sm10x_tcgen05_guardrail_trap_col_being_dealloced_not_returned_by_alloc,($__internal_1_$__cuda_sm10x_tcgen05_guardrail_trap_phase_invalid_during_alloc - $__internal_0_$__cuda_sm10x_tcgen05_guardrail_trap_col_being_dealloced_not_returned_by_alloc)
$__internal_0_$__cuda_sm10x_tcgen05_guardrail_trap_col_being_dealloced_not_returned_by_alloc:
[----:B------:R-:W-:Y:S05]  /*78c0*/  BPT.TRAP 0x1 ;  /* 0x000000040000795c */ /* 0x000fea0000300000 */
[----:B------:R-:W-:-:S04]  /*78d0*/  HFMA2 R3, -RZ, RZ, 0, 0 ;  /* 0x00000000ff037431 */ /* 0x000fc800000001ff */
[----:B------:R-:W-:Y:S05]  /*78e0*/  RET.REL.NODEC R2 `(_ZN7cutlass13device_kernelINS_4gemm6kernel13GemmUniversalIN4cute5tupleIJiiiiEEENS1_10collective13CollectiveMmaINS1_35MainloopSm100TmaUmmaWarpSpecializedILi3ELi2ELi4ENS5_IJNS4_1CILi1EEESB_SB_EEEEENS5_IJNSA_ILi64EEENSA_ILi128EEENSA_ILi32EEEEEENS_12float_e5m2_tENS5_IJlSB_lEEESI_SJ_NS4_8TiledMMAINS4_8MMA_AtomIJNS4_10MMA_TraitsINS4_19SM100_MMA_F8F6F4_SSEJSI_SI_fSE_SF_NS4_17integral_constantINS4_4UMMA5MajorELSQ_0EEESR_NSO_INSP_7ScaleInELSS_0EEEST_EEEEEENS4_6LayoutISC_NS5_IJNSA_ILi0EEESX_SX_EEEEENS5_IJNS4_10UnderscoreES10_S10_EEEEENS4_13SM90_TMA_LOADENS4_14ComposedLayoutINS4_7SwizzleILi1ELi4ELi3EEENS4_18smem_ptr_flag_bitsILi8EEENSW_INS5_IJNSA_ILi8EEESG_EEENS5_IJSG_SB_EEEEEEEvNS4_8identityES13_S1D_vS1E_EENS_8epilogue10collective18CollectiveEpilogueINS1G_23Sm100TmaWarpSpecializedILi2ELi2ELi32ELb0ELb0EEEJSH_NS5_IJNSW_ISE_SB_EES1L_EEESI_SJ_SI_SJ_NS1G_6fusion15FusionCallbacksIS1K_NS1N_17LinearCombinationISI_fSI_fLNS_15FloatRoundStyleE2EEESH_S1M_JEEENS4_5SM1004TMEM4LOAD26SM100_TMEM_LOAD_16dp32b32xES13_NS14_INS15_ILi2ELi4ELi3EEES18_NSW_INS5_IJS19_SE_EEENS5_IJSE_SB_EEEEEEENS4_39AutoVectorizingCopyWithAssumedAlignmentILi128EEENS4_14SM90_TMA_STOREES21_S23_S23_EEEvvEEEEvNT_6ParamsE) ;  /* 0xffffff8402c47950 */ /* 0x000fea0003c3ffff */
        .weak           $__internal_1_$__cuda_sm10x_tcgen05_guardrail_trap_phase_invalid_during_alloc
        .type           $__internal_1_$__cuda_sm10x_tcgen05_guardrail_trap_phase_invalid_during_alloc,@function
        .size           $__internal_1_$__cuda_sm10x_tcgen05_guardrail_trap_phase_invalid_during_alloc,($__internal_2_$__cuda_sm10x_tcgen05_guardrail_trap_unallocated_columns_being_dealloced - $__internal_1_$__cuda_sm10x_tcgen05_guardrail_trap_phase_invalid_during_alloc)
$__internal_1_$__cuda_sm10x_tcgen05_guardrail_trap_phase_invalid_during_alloc:
[----:B------:R-:W-:Y:S05]  /*78f0*/  BPT.TRAP 0x1 ;  /* 0x000000040000795c */ /* 0x000fea0000300000 */
[----:B------:R-:W-:-:S04]  /*7900*/  MOV R3, 0x0 ;  /* 0x0000000000037802 */ /* 0x000fc80000000f00 */
[----:B------:R-:W-:Y:S05]  /*7910*/  RET.REL.NODEC R2 `(_ZN7cutlass13device_kernelINS_4gemm6kernel13GemmUniversalIN4cute5tupleIJiiiiEEENS1_10collective13CollectiveMmaINS1_35MainloopSm100TmaUmmaWarpSpecializedILi3ELi2ELi4ENS5_IJNS4_1CILi1EEESB_SB_EEEEENS5_IJNSA_ILi64EEENSA_ILi128EEENSA_ILi32EEEEEENS_12float_e5m2_tENS5_IJlSB_lEEESI_SJ_NS4_8TiledMMAINS4_8MMA_AtomIJNS4_10MMA_TraitsINS4_19SM100_MMA_F8F6F4_SSEJSI_SI_fSE_SF_NS4_17integral_constantINS4_4UMMA5MajorELSQ_0EEESR_NSO_INSP_7ScaleInELSS_0EEEST_EEEEEENS4_6LayoutISC_NS5_IJNSA_ILi0EEESX_SX_EEEEENS5_IJNS4_10UnderscoreES10_S10_EEEEENS4_13SM90_TMA_LOADENS4_14ComposedLayoutINS4_7SwizzleILi1ELi4ELi3EEENS4_18smem_ptr_flag_bitsILi8EEENSW_INS5_IJNSA_ILi8EEESG_EEENS5_IJSG_SB_EEEEEEEvNS4_8identityES13_S1D_vS1E_EENS_8epilogue10collective18CollectiveEpilogueINS1G_23Sm100TmaWarpSpecializedILi2ELi2ELi32ELb0ELb0EEEJSH_NS5_IJNSW_ISE_SB_EES1L_EEESI_SJ_SI_SJ_NS1G_6fusion15FusionCallbacksIS1K_NS1N_17LinearCombinationISI_fSI_fLNS_15FloatRoundStyleE2EEESH_S1M_JEEENS4_5SM1004TMEM4LOAD26SM100_TMEM_LOAD_16dp32b32xES13_NS14_INS15_ILi2ELi4ELi3EEES18_NSW_INS5_IJS19_SE_EEENS5_IJSE_SB_EEEEEEENS4_39AutoVectorizingCopyWithAssumedAlignmentILi128EEENS4_14SM90_TMA_STOREES21_S23_S23_EEEvvEEEEvNT_6ParamsE) ;  /* 0xffffff8402b87950 */ /* 0x000fea0003c3ffff */
        .weak           $__internal_2_$__cuda_sm10x_tcgen05_guardrail_trap_unallocated_columns_being_dealloced
        .type           $__internal_2_$__cuda_sm10x_tcgen05_guardrail_trap_unallocated_columns_being_dealloced,@function
        .size           $__internal_2_$__cuda_sm10x_tcgen05_guardrail_trap_unallocated_columns_being_dealloced,(.L_x_139 - $__internal_2_$__cuda_sm10x_tcgen05_guardrail_trap_unallocated_columns_being_dealloced)
$__internal_2_$__cuda_sm10x_tcgen05_guardrail_trap_unallocated_columns_being_dealloced:
[----:B------:R-:W-:Y:S05]  /*7920*/  BPT.TRAP 0x1 ;  /* 0x000000040000795c */ /* 0x000fea0000300000 */
[----:B------:R-:W-:-:S04]  /*7930*/  HFMA2 R3, -RZ, RZ, 0, 0 ;  /* 0x00000000ff037431 */ /* 0x000fc800000001ff */
[----:B------:R-:W-:Y:S05]  /*7940*/  RET.REL.NODEC R2 `(_ZN7cutlass13device_kernelINS_4gemm6kernel13GemmUniversalIN4cute5tupleIJiiiiEEENS1_10collective13CollectiveMmaINS1_35MainloopSm100TmaUmmaWarpSpecializedILi3ELi2ELi4ENS5_IJNS4_1CILi1EEESB_SB_EEEEENS5_IJNSA_ILi64EEENSA_ILi128EEENSA_ILi32EEEEEENS_12float_e5m2_tENS5_IJlSB_lEEESI_SJ_NS4_8TiledMMAINS4_8MMA_AtomIJNS4_10MMA_TraitsINS4_19SM100_MMA_F8F6F4_SSEJSI_SI_fSE_SF_NS4_17integral_constantINS4_4UMMA5MajorELSQ_0EEESR_NSO_INSP_7ScaleInELSS_0EEEST_EEEEEENS4_6LayoutISC_NS5_IJNSA_ILi0EEESX_SX_EEEEENS5_IJNS4_10UnderscoreES10_S10_EEEEENS4_13SM90_TMA_LOADENS4_14ComposedLayoutINS4_7SwizzleILi1ELi4ELi3EEENS4_18smem_ptr_flag_bitsILi8EEENSW_INS5_IJNSA_ILi8EEESG_EEENS5_IJSG_SB_EEEEEEEvNS4_8identityES13_S1D_vS1E_EENS_8epilogue10collective18CollectiveEpilogueINS1G_23Sm100TmaWarpSpecializedILi2ELi2ELi32ELb0ELb0EEEJSH_NS5_IJNSW_ISE_SB_EES1L_EEESI_SJ_SI_SJ_NS1G_6fusion15FusionCallbacksIS1K_NS1N_17LinearCombinationISI_fSI_fLNS_15FloatRoundStyleE2EEESH_S1M_JEEENS4_5SM1004TMEM4LOAD26SM100_TMEM_LOAD_16dp32b32xES13_NS14_INS15_ILi2ELi4ELi3EEES18_NSW_INS5_IJS19_SE_EEENS5_IJSE_SB_EEEEEEENS4_39AutoVectorizingCopyWithAssumedAlignmentILi128EEENS4_14SM90_TMA_STOREES21_S23_S23_EEEvvEEEEvNT_6ParamsE) ;  /* 0xffffff8402ac7950 */ /* 0x000fea0003c3ffff */
.L_x_138:
[----:B------:R-:W-:-:S00]  /*7950*/  BRA `(.L_x_138) ;  /* 0xfffffffc00fc7947 */ /* 0x000fc0000383ffff */
[----:B------:R-:W-:-:S00]  /*7960*/  NOP ;  /* 0x0000000000007918 */ /* 0x000fc00000000000 */
        /* <DEDUP_REMOVED lines=9> */
.L_x_139:


//--------------------- .nv.global.init           --------------------------
	.section	.nv.global.init,"aw",@progbits
.nv.global.init:
	.type		$str$27,@object
	.size		$str$27,($str$28 - $str$27)
$str$27:
        /*0000*/ 	.byte	0x28, 0x61, 0x64, 0x64, 0x72, 0x65, 0x73, 0x73, 0x20, 0x26, 0x20, 0x6d, 0x61, 0x73, 0x6b, 0x29
        /*0010*/ 	.byte	0x20, 0x3d, 0x3d, 0x20, 0x30, 0x00
	.type		$str$28,@object
	.size		$str$28,($str$26 - $str$28)
$str$28:
        /*0016*/ 	.byte	0x2f, 0x74, 0x6d, 0x70, 0x2f, 0x63, 0x75, 0x74, 0x6c, 0x61, 0x73, 0x73, 0x5f, 0x73, 0x77, 0x65
        /*0026*/ 	.byte	0x65, 0x70, 0x5f, 0x73, 0x72, 0x63, 0x2f, 0x69, 0x6e, 0x63, 0x6c, 0x75, 0x64, 0x65, 0x2f, 0x63
        /*0036*/ 	.byte	0x75, 0x74, 0x65, 0x2f, 0x70, 0x6f, 0x69, 0x6e, 0x74, 0x65, 0x72, 0x5f, 0x66, 0x6c, 0x61, 0x67
        /*0046*/ 	.byte	0x67, 0x65, 0x64, 0x2e, 0x68, 0x70, 0x70, 0x00
	.type		$str$26,@object
	.size		$str$26,($str$25 - $str$26)
$str$26:
        /*004e*/ 	.byte	0x2f, 0x74, 0x6d, 0x70, 0x2f, 0x63, 0x75, 0x74, 0x6c, 0x61, 0x73, 0x73, 0x5f, 0x73, 0x77, 0x65
        /*005e*/ 	.byte	0x65, 0x70, 0x5f, 0x73, 0x72, 0x63, 0x2f, 0x69, 0x6e, 0x63, 0x6c, 0x75, 0x64, 0x65, 0x2f, 0x63
        /*006e*/ 	.byte	0x75, 0x74, 0x65, 0x2f, 0x61, 0x74, 0x6f, 0x6d, 0x2f, 0x63, 0x6f, 0x70, 0x79, 0x5f, 0x74, 0x72
        /*007e*/ 	.byte	0x61, 0x69, 0x74, 0x73, 0x5f, 0x73, 0x6d, 0x31, 0x30, 0x30, 0x2e, 0x68, 0x70, 0x70, 0x00
	.type		$str$25,@object
	.size		$str$25,(__unnamed_1 - $str$25)
$str$25:
        /*008d*/ 	.byte	0x28, 0x28, 0x75, 0x69, 0x6e, 0x74, 0x33, 0x32, 0x5f, 0x74, 0x28, 0x74, 0x68, 0x72, 0x65, 0x61
        /*009d*/ 	.byte	0x64, 0x49, 0x64, 0x78, 0x2e, 0x78, 0x29, 0x20, 0x2f, 0x20, 0x33, 0x32, 0x29, 0x20, 0x25, 0x20
        /*00ad*/ 	.byte	0x34, 0x29, 0x20, 0x3d, 0x3d, 0x20, 0x28, 0x28, 0x28, 0x74, 0x6d, 0x65, 0x6d, 0x5f, 0x61, 0x64
        /*00bd*/ 	.byte	0x64, 0x72, 0x20, 0x3e, 0x3e, 0x20, 0x31, 0x36, 0x29, 0x20, 0x2f, 0x20, 0x33, 0x32, 0x29, 0x20
        /*00cd*/ 	.byte	0x25, 0x20, 0x34, 0x29, 0x00
	.type		__unnamed_1,@object
	.size		__unnamed_1,(__unnamed_2 - __unnamed_1)
__unnamed_1:
        /*00d2*/ 	.byte	0x61, 0x75, 0x74, 0x6f, 0x20, 0x63, 0x75, 0x74, 0x65, 0x3a, 0x3a, 0x61, 0x73, 0x5f, 0x70, 0x6f
        /* <DEDUP_REMOVED lines=24> */
        /*0262*/ 	.byte	0x3c, 0x34, 0x30, 0x39, 0x36, 0x3e, 0x3e, 0x3e, 0x3e, 0x5d, 0x00
	.type		__unnamed_2,@object
	.size		__unnamed_2,(.L_2 - __unnamed_2)
__unnamed_2:
        /* <DEDUP_REMOVED lines=40> */
        /*04ed*/ 	.byte	0x74, 0x65, 0x3a, 0x3a, 0x43, 0x3c, 0x30, 0x3e, 0x3e, 0x3e, 0x3e, 0x5d, 0x00
.L_2:


//--------------------- .nv.shared._ZN7cutlass13device_kernelINS_4gemm6kernel13GemmUniversalIN4cute5tupleIJiiiiEEENS1_10collective13CollectiveMmaINS1_35MainloopSm100TmaUmmaWarpSpecializedILi3ELi2ELi4ENS5_IJNS4_1CILi1EEESB_SB_EEEEENS5_IJNSA_ILi64EEENSA_ILi128EEENSA_ILi32EEEEEENS_12float_e5m2_tENS5_IJlSB_lEEESI_SJ_NS4_8TiledMMAINS4_8MMA_AtomIJNS4_10MMA_TraitsINS4_19SM100_MMA_F8F6F4_SSEJSI_SI_fSE_SF_NS4_17integral_constantINS4_4UMMA5MajorELSQ_0EEESR_NSO_INSP_7ScaleInELSS_0EEEST_EEEEEENS4_6LayoutISC_NS5_IJNSA_ILi0EEESX_SX_EEEEENS5_IJNS4_10UnderscoreES10_S10_EEEEENS4_13SM90_TMA_LOADENS4_14ComposedLayoutINS4_7SwizzleILi1ELi4ELi3EEENS4_18smem_ptr_flag_bitsILi8EEENSW_INS5_IJNSA_ILi8EEESG_EEENS5_IJSG_SB_EEEEEEEvNS4_8identityES13_S1D_vS1E_EENS_8epilogue10collective18CollectiveEpilogueINS1G_23Sm100TmaWarpSpecializedILi2ELi2ELi32ELb0ELb0EEEJSH_NS5_IJNSW_ISE_SB_EES1L_EEESI_SJ_SI_SJ_NS1G_6fusion15FusionCallbacksIS1K_NS1N_17LinearCombinationISI_fSI_fLNS_15FloatRoundStyleE2EEESH_S1M_JEEENS4_5SM1004TMEM4LOAD26SM100_TMEM_LOAD_16dp32b32xES13_NS14_INS15_ILi2ELi4ELi3EEES18_NSW_INS5_IJS19_SE_EEENS5_IJSE_SB_EEEEEEENS4_39AutoVectorizingCopyWithAssumedAlignmentILi128EEENS4_14SM90_TMA_STOREES21_S23_S23_EEEvvEEEEvNT_6ParamsE --------------------------
	.section	.nv.shared._ZN7cutlass13device_kernelINS_4gemm6kernel13GemmUniversalIN4cute5tupleIJiiiiEEENS1_10collective13CollectiveMmaINS1_35MainloopSm100TmaUmmaWarpSpecializedILi3ELi2ELi4ENS5_IJNS4_1CILi1EEESB_SB_EEEEENS5_IJNSA_ILi64EEENSA_ILi128EEENSA_ILi32EEEEEENS_12float_e5m2_tENS5_IJlSB_lEEESI_SJ_NS4_8TiledMMAINS4_8MMA_AtomIJNS4_10MMA_TraitsINS4_19SM100_MMA_F8F6F4_SSEJSI_SI_fSE_SF_NS4_17integral_constantINS4_4UMMA5MajorELSQ_0EEESR_NSO_INSP_7ScaleInELSS_0EEEST_EEEEEENS4_6LayoutISC_NS5_IJNSA_ILi0EEESX_SX_EEEEENS5_IJNS4_10UnderscoreES10_S10_EEEEENS4_13SM90_TMA_LOADENS4_14ComposedLayoutINS4_7SwizzleILi1ELi4ELi3EEENS4_18smem_ptr_flag_bitsILi8EEENSW_INS5_IJNSA_ILi8EEESG_EEENS5_IJSG_SB_EEEEEEEvNS4_8identityES13_S1D_vS1E_EENS_8epilogue10collective18CollectiveEpilogueINS1G_23Sm100TmaWarpSpecializedILi2ELi2ELi32ELb0ELb0EEEJSH_NS5_IJNSW_ISE_SB_EES1L_EEESI_SJ_SI_SJ_NS1G_6fusion15FusionCallbacksIS1K_NS1N_17LinearCombinationISI_fSI_fLNS_15FloatRoundStyleE2EEESH_S1M_JEEENS4_5SM1004TMEM4LOAD26SM100_TMEM_LOAD_16dp32b32xES13_NS14_INS15_ILi2ELi4ELi3EEES18_NSW_INS5_IJS19_SE_EEENS5_IJSE_SB_EEEEEEENS4_39AutoVectorizingCopyWithAssumedAlignmentILi128EEENS4_14SM90_TMA_STOREES21_S23_S23_EEEvvEEEEvNT_6ParamsE,"aw",@nobits
	.sectionflags	@""
	.align	16
	.zero		1024


//--------------------- .nv.shared.reserved.0     --------------------------
	.section	.nv.shared.reserved.0,"aw",@nobits
	.weak		__nv_reservedSMEM_offset_0_alias
	.size		__nv_reservedSMEM_offset_0_alias, 0, 64
	.other		__nv_reservedSMEM_offset_0_alias,@"STO_CUDA_RESERVED_SHARED STV_DEFAULT"
__nv_reservedSMEM_offset_0_alias:
	.zero		0
.nv.shared.reserved.0:
	.zero		64
	.weak		__nv_reservedSMEM_tcgen05_partition
	.type		__nv_reservedSMEM_tcgen05_partition,@object
	.size		__nv_reservedSMEM_tcgen05_partition,(.L_0 - __nv_reservedSMEM_tcgen05_partition)
__nv_reservedSMEM_tcgen05_partition:
	.zero		32
.L_0:


//--------------------- .nv.global                --------------------------
	.section	.nv.global,"aw",@nobits
.nv.global:
	.type		_ZN40_INTERNAL_15bcf016_4_k_cu_928b4e13_238364cute1_E,@object
	.size		_ZN40_INTERNAL_15bcf016_4_k_cu_928b4e13_238364cute1_E,(_ZN40_INTERNAL_15bcf016_4_k_cu_928b4e13_238364cuda3std3__45__cpo6cbeginE - _ZN40_INTERNAL_15bcf016_4_k_cu_928b4e13_238364cute1_E)
_ZN40_INTERNAL_15bcf016_4_k_cu_928b4e13_238364cute1_E:
	.zero		1
	.type		_ZN40_INTERNAL_15bcf016_4_k_cu_928b4e13_238364cuda3std3__45__cpo6cbeginE,@object
	.size		_ZN40_INTERNAL_15bcf016_4_k_cu_928b4e13_238364cuda3std3__45__cpo6cbeginE,(_ZN40_INTERNAL_15bcf016_4_k_cu_928b4e13_238364cuda3std3__48in_placeE - _ZN40_INTERNAL_15bcf016_4_k_cu_928b4e13_238364cuda3std3__45__cpo6cbeginE)
_ZN40_INTERNAL_15bcf016_4_k_cu_928b4e13_238364cuda3std3__45__cpo6cbeginE:
	.zero		1
	.type		_ZN40_INTERNAL_15bcf016_4_k_cu_928b4e13_238364cuda3std3__48in_placeE,@object
	.size		_ZN40_INTERNAL_15bcf016_4_k_cu_928b4e13_238364cuda3std3__48in_placeE,(_ZN40_INTERNAL_15bcf016_4_k_cu_928b4e13_238364cuda3std6ranges3__45__cpo9iter_moveE - _ZN40_INTERNAL_15bcf016_4_k_cu_928b4e13_238364cuda3std3__48in_placeE)
_ZN40_INTERNAL_15bcf016_4_k_cu_928b4e13_238364cuda3std3__48in_placeE:
	.zero		1
	.type		_ZN40_INTERNAL_15bcf016_4_k_cu_928b4e13_238364cuda3std6ranges3__45__cpo9iter_moveE,@object
	.size		_ZN40_INTERNAL_15bcf016_4_k_cu_928b4e13_238364cuda3std6ranges3__45__cpo9iter_moveE,(_ZN40_INTERNAL_15bcf016_4_k_cu_928b4e13_238364cuda3std3__45__cpo5beginE - _ZN40_INTERNAL_15bcf016_4_k_cu_928b4e13_238364cuda3std6ranges3__45__cpo9iter_moveE)
_ZN40_INTERNAL_15bcf016_4_k_cu_928b4e13_238364cuda3std6ranges3__45__cpo9iter_moveE:
	.zero		1
	.type		_ZN40_INTERNAL_15bcf016_4_k_cu_928b4e13_238364cuda3std3__45__cpo5beginE,@object
	.size		_ZN40_INTERNAL_15bcf016_4_k_cu_928b4e13_238364cuda3std3__45__cpo5beginE,(_ZN40_INTERNAL_15bcf016_4_k_cu_928b4e13_238364cuda3std3__442_GLOBAL__N__15bcf016_4_k_cu_928b4e13_238366ignoreE - _ZN40_INTERNAL_15bcf016_4_k_cu_928b4e13_238364cuda3std3__45__cpo5beginE)
_ZN40_INTERNAL_15bcf016_4_k_cu_928b4e13_238364cuda3std3__45__cpo5beginE:
	.zero		1
	.type		_ZN40_INTERNAL_15bcf016_4_k_cu_928b4e13_238364cuda3std3__442_GLOBAL__N__15bcf016_4_k_cu_928b4e13_238366ignoreE,@object
	.size		_ZN40_INTERNAL_15bcf016_4_k_cu_928b4e13_238364cuda3std3__442_GLOBAL__N__15bcf016_4_k_cu_928b4e13_238366ignoreE,(_ZN40_INTERNAL_15bcf016_4_k_cu_928b4e13_238364cute7productE - _ZN40_INTERNAL_15bcf016_4_k_cu_928b4e13_238364cuda3std3__442_GLOBAL__N__15bcf016_4_k_cu_928b4e13_238366ignoreE)
_ZN40_INTERNAL_15bcf016_4_k_cu_928b4e13_238364cuda3std3__442_GLOBAL__N__15bcf016_4_k_cu_928b4e13_238366ignoreE:
	.zero		1
	.type		_ZN40_INTERNAL_15bcf016_4_k_cu_928b4e13_238364cute7productE,@object
	.size		_ZN40_INTERNAL_15bcf016_4_k_cu_928b4e13_238364cute7productE,(_ZN40_INTERNAL_15bcf016_4_k_cu_928b4e13_238364cuda3std3__45__cpo3endE - _ZN40_INTERNAL_15bcf016_4_k_cu_928b4e13_238364cute7productE)
_ZN40_INTERNAL_15bcf016_4_k_cu_928b4e13_238364cute7productE:
	.zero		1
	.type		_ZN40_INTERNAL_15bcf016_4_k_cu_928b4e13_238364cuda3std3__45__cpo3endE,@object
	.size		_ZN40_INTERNAL_15bcf016_4_k_cu_928b4e13_238364cuda3std3__45__cpo3endE,(_ZN40_INTERNAL_15bcf016_4_k_cu_928b4e13_238364cuda3std3__419piecewise_constructE - _ZN40_INTERNAL_15bcf016_4_k_cu_928b4e13_238364cuda3std3__45__cpo3endE)
_ZN40_INTERNAL_15bcf016_4_k_cu_928b4e13_238364cuda3std3__45__cpo3endE:
	.zero		1
	.type		_ZN40_INTERNAL_15bcf016_4_k_cu_928b4e13_238364cuda3std3__419piecewise_constructE,@object
	.size		_ZN40_INTERNAL_15bcf016_4_k_cu_928b4e13_238364cuda3std3__419piecewise_constructE,(_ZN40_INTERNAL_15bcf016_4_k_cu_928b4e13_238364cuda3std3__45__cpo4cendE - _ZN40_INTERNAL_15bcf016_4_k_cu_928b4e13_238364cuda3std3__419piecewise_constructE)
_ZN40_INTERNAL_15bcf016_4_k_cu_928b4e13_238364cuda3std3__419piecewise_constructE:
	.zero		1
	.type		_ZN40_INTERNAL_15bcf016_4_k_cu_928b4e13_238364cuda3std3__45__cpo4cendE,@object
	.size		_ZN40_INTERNAL_15bcf016_4_k_cu_928b4e13_238364cuda3std3__45__cpo4cendE,(_ZN40_INTERNAL_15bcf016_4_k_cu_928b4e13_238364cuda3std6ranges3__45__cpo4swapE - _ZN40_INTERNAL_15bcf016_4_k_cu_928b4e13_238364cuda3std3__45__cpo4cendE)
_ZN40_INTERNAL_15bcf016_4_k_cu_928b4e13_238364cuda3std3__45__cpo4cendE:
	.zero		1
	.type		_ZN40_INTERNAL_15bcf016_4_k_cu_928b4e13_238364cuda3std6ranges3__45__cpo4swapE,@object
	.size		_ZN40_INTERNAL_15bcf016_4_k_cu_928b4e13_238364cuda3std6ranges3__45__cpo4swapE,(.L_10 - _ZN40_INTERNAL_15bcf016_4_k_cu_928b4e13_238364cuda3std6ranges3__45__cpo4swapE)
_ZN40_INTERNAL_15bcf016_4_k_cu_928b4e13_238364cuda3std6ranges3__45__cpo4swapE:
	.zero		1
.L_10:


//--------------------- .nv.constant0._ZN7cutlass13device_kernelINS_4gemm6kernel13GemmUniversalIN4cute5tupleIJiiiiEEENS1_10collective13CollectiveMmaINS1_35MainloopSm100TmaUmmaWarpSpecializedILi3ELi2ELi4ENS5_IJNS4_1CILi1EEESB_SB_EEEEENS5_IJNSA_ILi64EEENSA_ILi128EEENSA_ILi32EEEEEENS_12float_e5m2_tENS5_IJlSB_lEEESI_SJ_NS4_8TiledMMAINS4_8MMA_AtomIJNS4_10MMA_TraitsINS4_19SM100_MMA_F8F6F4_SSEJSI_SI_fSE_SF_NS4_17integral_constantINS4_4UMMA5MajorELSQ_0EEESR_NSO_INSP_7ScaleInELSS_0EEEST_EEEEEENS4_6LayoutISC_NS5_IJNSA_ILi0EEESX_SX_EEEEENS5_IJNS4_10UnderscoreES10_S10_EEEEENS4_13SM90_TMA_LOADENS4_14ComposedLayoutINS4_7SwizzleILi1ELi4ELi3EEENS4_18smem_ptr_flag_bitsILi8EEENSW_INS5_IJNSA_ILi8EEESG_EEENS5_IJSG_SB_EEEEEEEvNS4_8identityES13_S1D_vS1E_EENS_8epilogue10collective18CollectiveEpilogueINS1G_23Sm100TmaWarpSpecializedILi2ELi2ELi32ELb0ELb0EEEJSH_NS5_IJNSW_ISE_SB_EES1L_EEESI_SJ_SI_SJ_NS1G_6fusion15FusionCallbacksIS1K_NS1N_17LinearCombinationISI_fSI_fLNS_15FloatRoundStyleE2EEESH_S1M_JEEENS4_5SM1004TMEM4LOAD26SM100_TMEM_LOAD_16dp32b32xES13_NS14_INS15_ILi2ELi4ELi3EEES18_NSW_INS5_IJS19_SE_EEENS5_IJSE_SB_EEEEEEENS4_39AutoVectorizingCopyWithAssumedAlignmentILi128EEENS4_14SM90_TMA_STOREES21_S23_S23_EEEvvEEEEvNT_6ParamsE --------------------------
	.section	.nv.constant0._ZN7cutlass13device_kernelINS_4gemm6kernel13GemmUniversalIN4cute5tupleIJiiiiEEENS1_10collective13CollectiveMmaINS1_35MainloopSm100TmaUmmaWarpSpecializedILi3ELi2ELi4ENS5_IJNS4_1CILi1EEESB_SB_EEEEENS5_IJNSA_ILi64EEENSA_ILi128EEENSA_ILi32EEEEEENS_12float_e5m2_tENS5_IJlSB_lEEESI_SJ_NS4_8TiledMMAINS4_8MMA_AtomIJNS4_10MMA_TraitsINS4_19SM100_MMA_F8F6F4_SSEJSI_SI_fSE_SF_NS4_17integral_constantINS4_4UMMA5MajorELSQ_0EEESR_NSO_INSP_7ScaleInELSS_0EEEST_EEEEEENS4_6LayoutISC_NS5_IJNSA_ILi0EEESX_SX_EEEEENS5_IJNS4_10UnderscoreES10_S10_EEEEENS4_13SM90_TMA_LOADENS4_14ComposedLayoutINS4_7SwizzleILi1ELi4ELi3EEENS4_18smem_ptr_flag_bitsILi8EEENSW_INS5_IJNSA_ILi8EEESG_EEENS5_IJSG_SB_EEEEEEEvNS4_8identityES13_S1D_vS1E_EENS_8epilogue10collective18CollectiveEpilogueINS1G_23Sm100TmaWarpSpecializedILi2ELi2ELi32ELb0ELb0EEEJSH_NS5_IJNSW_ISE_SB_EES1L_EEESI_SJ_SI_SJ_NS1G_6fusion15FusionCallbacksIS1K_NS1N_17LinearCombinationISI_fSI_fLNS_15FloatRoundStyleE2EEESH_S1M_JEEENS4_5SM1004TMEM4LOAD26SM100_TMEM_LOAD_16dp32b32xES13_NS14_INS15_ILi2ELi4ELi3EEES18_NSW_INS5_IJS19_SE_EEENS5_IJSE_SB_EEEEEEENS4_39AutoVectorizingCopyWithAssumedAlignmentILi128EEENS4_14SM90_TMA_STOREES21_S23_S23_EEEvvEEEEvNT_6ParamsE,"a",@progbits
	.sectionflags	@""
	.align	4
.nv.constant0._ZN7cutlass13device_kernelINS_4gemm6kernel13GemmUniversalIN4cute5tupleIJiiiiEEENS1_10collective13CollectiveMmaINS1_35MainloopSm100TmaUmmaWarpSpecializedILi3ELi2ELi4ENS5_IJNS4_1CILi1EEESB_SB_EEEEENS5_IJNSA_ILi64EEENSA_ILi128EEENSA_ILi32EEEEEENS_12float_e5m2_tENS5_IJlSB_lEEESI_SJ_NS4_8TiledMMAINS4_8MMA_AtomIJNS4_10MMA_TraitsINS4_19SM100_MMA_F8F6F4_SSEJSI_SI_fSE_SF_NS4_17integral_constantINS4_4UMMA5MajorELSQ_0EEESR_NSO_INSP_7ScaleInELSS_0EEEST_EEEEEENS4_6LayoutISC_NS5_IJNSA_ILi0EEESX_SX_EEEEENS5_IJNS4_10UnderscoreES10_S10_EEEEENS4_13SM90_TMA_LOADENS4_14ComposedLayoutINS4_7SwizzleILi1ELi4ELi3EEENS4_18smem_ptr_flag_bitsILi8EEENSW_INS5_IJNSA_ILi8EEESG_EEENS5_IJSG_SB_EEEEEEEvNS4_8identityES13_S1D_vS1E_EENS_8epilogue10collective18CollectiveEpilogueINS1G_23Sm100TmaWarpSpecializedILi2ELi2ELi32ELb0ELb0EEEJSH_NS5_IJNSW_ISE_SB_EES1L_EEESI_SJ_SI_SJ_NS1G_6fusion15FusionCallbacksIS1K_NS1N_17LinearCombinationISI_fSI_fLNS_15FloatRoundStyleE2EEESH_S1M_JEEENS4_5SM1004TMEM4LOAD26SM100_TMEM_LOAD_16dp32b32xES13_NS14_INS15_ILi2ELi4ELi3EEES18_NSW_INS5_IJS19_SE_EEENS5_IJSE_SB_EEEEEEENS4_39AutoVectorizingCopyWithAssumedAlignmentILi128EEENS4_14SM90_TMA_STOREES21_S23_S23_EEEvvEEEEvNT_6ParamsE:
	.zero		2944


//--------------------- SYMBOLS --------------------------

	.type		.nv.reservedSmem.offset0,@object
	.size		.nv.reservedSmem.offset0,0x4
	.type		.nv.reservedSmem.cap,@object
	.size		.nv.reservedSmem.cap,0x4
	.type		__assertfail,@function
